	.target	sm_90a

	.elftype	@"ET_EXEC"


//--------------------- .note.nv.tkinfo           --------------------------
	.section	.note.nv.tkinfo,"",@"SHT_NOTE"
	.sectionflags	@"SHF_NOTE_NV_TKINFO"
	.tkinfo
        /*0018*/ 	.word	0x00000002
        /*0030*/ 	.string	""
        /*0030*/ 	.string	"ptxas"
        /*0030*/ 	.string	"Cuda compilation tools, release 13.0, V13.0.88"
        /*0030*/ 	.string	"Build cuda_13.0.r13.0/compiler.36424714_0"
        /*0030*/ 	.string	"-arch sm_90a -m 64 "



//--------------------- .note.nv.cuinfo           --------------------------
	.section	.note.nv.cuinfo,"",@"SHT_NOTE"
	.sectionflags	@"SHF_NOTE_NV_CUINFO"
        /*0018*/ 	.short	0x0002
        /*001a*/ 	.short	0x005a
        /*001c*/ 	.short	0x0082
	.zero		2


//--------------------- .nv.info                  --------------------------
	.section	.nv.info,"",@"SHT_CUDA_INFO"
	.align	4


	//----- nvinfo : EIATTR_REGCOUNT
	.align		4
        /*0000*/ 	.byte	0x04, 0x2f
        /*0002*/ 	.short	(.L_15 - .L_14)
	.align		4
.L_14:
        /*0004*/ 	.word	index@(_ZN7cutlass13device_kernelINS_4gemm6kernel13GemmUniversalIN4cute5tupleIJiiiiEEENS1_10collective13CollectiveMmaINS1_34MainloopSm90TmaGmmaWarpSpecializedILi3ENS5_IJNS4_1CILi1EEESB_SB_EEENS1_35KernelTmaWarpSpecializedCooperativeEEENS5_IJNSA_ILi256EEENSA_ILi64EEENSA_ILi32EEEEEEaNS5_IJlSB_lEEEaSJ_NS4_8TiledMMAINS4_8MMA_AtomIJNS4_4SM904GMMA26MMA_64x64x32_S32S8S8_SS_TNEEEENS4_6LayoutINS5_IJNSA_ILi2EEESB_SB_EEENS5_IJSB_NSA_ILi0EEEST_EEEEENS5_IJNS4_10UnderscoreESW_SW_EEEEENS4_13SM90_TMA_LOADENS4_14ComposedLayoutINS4_7SwizzleILi1ELi4ELi3EEENS4_18smem_ptr_flag_bitsILi8EEENSQ_INS5_IJNSA_ILi8EEESH_EEENS5_IJSH_SB_EEEEEEEvNS4_8identityESZ_S19_vS1A_EENS_8epilogue10collective6detail29Sm90TmaWarpSpecializedAdapterINS1D_15DefaultEpilogueIaSJ_SJ_NS1C_6thread17LinearCombinationIaLi1EiiLNS1H_9ScaleType4KindE0ELNS_15FloatRoundStyleE2EaEENS1_15EpilogueDefaultEEEEEvvEEEEvNT_6ParamsE)
        /*0008*/ 	.word	0x000000a8


	//----- nvinfo : EIATTR_FRAME_SIZE
	.align		4
.L_15:
        /*000c*/ 	.byte	0x04, 0x11
        /*000e*/ 	.short	(.L_17 - .L_16)
	.align		4
.L_16:
        /*0010*/ 	.word	index@(_ZN7cutlass13device_kernelINS_4gemm6kernel13GemmUniversalIN4cute5tupleIJiiiiEEENS1_10collective13CollectiveMmaINS1_34MainloopSm90TmaGmmaWarpSpecializedILi3ENS5_IJNS4_1CILi1EEESB_SB_EEENS1_35KernelTmaWarpSpecializedCooperativeEEENS5_IJNSA_ILi256EEENSA_ILi64EEENSA_ILi32EEEEEEaNS5_IJlSB_lEEEaSJ_NS4_8TiledMMAINS4_8MMA_AtomIJNS4_4SM904GMMA26MMA_64x64x32_S32S8S8_SS_TNEEEENS4_6LayoutINS5_IJNSA_ILi2EEESB_SB_EEENS5_IJSB_NSA_ILi0EEEST_EEEEENS5_IJNS4_10UnderscoreESW_SW_EEEEENS4_13SM90_TMA_LOADENS4_14ComposedLayoutINS4_7SwizzleILi1ELi4ELi3EEENS4_18smem_ptr_flag_bitsILi8EEENSQ_INS5_IJNSA_ILi8EEESH_EEENS5_IJSH_SB_EEEEEEEvNS4_8identityESZ_S19_vS1A_EENS_8epilogue10collective6detail29Sm90TmaWarpSpecializedAdapterINS1D_15DefaultEpilogueIaSJ_SJ_NS1C_6thread17LinearCombinationIaLi1EiiLNS1H_9ScaleType4KindE0ELNS_15FloatRoundStyleE2EaEENS1_15EpilogueDefaultEEEEEvvEEEEvNT_6ParamsE)
        /*0014*/ 	.word	0x00000000


	//----- nvinfo : EIATTR_MIN_STACK_SIZE
	.align		4
.L_17:
        /*0018*/ 	.byte	0x04, 0x12
        /*001a*/ 	.short	(.L_19 - .L_18)
	.align		4
.L_18:
        /*001c*/ 	.word	index@(_ZN7cutlass13device_kernelINS_4gemm6kernel13GemmUniversalIN4cute5tupleIJiiiiEEENS1_10collective13CollectiveMmaINS1_34MainloopSm90TmaGmmaWarpSpecializedILi3ENS5_IJNS4_1CILi1EEESB_SB_EEENS1_35KernelTmaWarpSpecializedCooperativeEEENS5_IJNSA_ILi256EEENSA_ILi64EEENSA_ILi32EEEEEEaNS5_IJlSB_lEEEaSJ_NS4_8TiledMMAINS4_8MMA_AtomIJNS4_4SM904GMMA26MMA_64x64x32_S32S8S8_SS_TNEEEENS4_6LayoutINS5_IJNSA_ILi2EEESB_SB_EEENS5_IJSB_NSA_ILi0EEEST_EEEEENS5_IJNS4_10UnderscoreESW_SW_EEEEENS4_13SM90_TMA_LOADENS4_14ComposedLayoutINS4_7SwizzleILi1ELi4ELi3EEENS4_18smem_ptr_flag_bitsILi8EEENSQ_INS5_IJNSA_ILi8EEESH_EEENS5_IJSH_SB_EEEEEEEvNS4_8identityESZ_S19_vS1A_EENS_8epilogue10collective6detail29Sm90TmaWarpSpecializedAdapterINS1D_15DefaultEpilogueIaSJ_SJ_NS1C_6thread17LinearCombinationIaLi1EiiLNS1H_9ScaleType4KindE0ELNS_15FloatRoundStyleE2EaEENS1_15EpilogueDefaultEEEEEvvEEEEvNT_6ParamsE)
        /*0020*/ 	.word	0x00000000
.L_19:


//--------------------- .nv.compat                --------------------------
	.section	.nv.compat,"",@"SHT_CUDA_COMPAT_INFO"
	.align	4
        /*0000*/ 	.byte	0x02, 0x09, 0x01, 0x00, 0x02, 0x02, 0x04, 0x00, 0x02, 0x05, 0x05, 0x00, 0x03, 0x07, 0x01, 0x01
        /*0010*/ 	.byte	0x02, 0x03, 0x01, 0x00, 0x02, 0x06, 0x01, 0x00, 0x04, 0x0b, 0x08, 0x00, 0x00, 0x00, 0x00, 0x00
        /*0020*/ 	.byte	0x00, 0x00, 0x00, 0x00


//--------------------- .nv.info._ZN7cutlass13device_kernelINS_4gemm6kernel13GemmUniversalIN4cute5tupleIJiiiiEEENS1_10collective13CollectiveMmaINS1_34MainloopSm90TmaGmmaWarpSpecializedILi3ENS5_IJNS4_1CILi1EEESB_SB_EEENS1_35KernelTmaWarpSpecializedCooperativeEEENS5_IJNSA_ILi256EEENSA_ILi64EEENSA_ILi32EEEEEEaNS5_IJlSB_lEEEaSJ_NS4_8TiledMMAINS4_8MMA_AtomIJNS4_4SM904GMMA26MMA_64x64x32_S32S8S8_SS_TNEEEENS4_6LayoutINS5_IJNSA_ILi2EEESB_SB_EEENS5_IJSB_NSA_ILi0EEEST_EEEEENS5_IJNS4_10UnderscoreESW_SW_EEEEENS4_13SM90_TMA_LOADENS4_14ComposedLayoutINS4_7SwizzleILi1ELi4ELi3EEENS4_18smem_ptr_flag_bitsILi8EEENSQ_INS5_IJNSA_ILi8EEESH_EEENS5_IJSH_SB_EEEEEEEvNS4_8identityESZ_S19_vS1A_EENS_8epilogue10collective6detail29Sm90TmaWarpSpecializedAdapterINS1D_15DefaultEpilogueIaSJ_SJ_NS1C_6thread17LinearCombinationIaLi1EiiLNS1H_9ScaleType4KindE0ELNS_15FloatRoundStyleE2EaEENS1_15EpilogueDefaultEEEEEvvEEEEvNT_6ParamsE --------------------------
	.section	.nv.info._ZN7cutlass13device_kernelINS_4gemm6kernel13GemmUniversalIN4cute5tupleIJiiiiEEENS1_10collective13CollectiveMmaINS1_34MainloopSm90TmaGmmaWarpSpecializedILi3ENS5_IJNS4_1CILi1EEESB_SB_EEENS1_35KernelTmaWarpSpecializedCooperativeEEENS5_IJNSA_ILi256EEENSA_ILi64EEENSA_ILi32EEEEEEaNS5_IJlSB_lEEEaSJ_NS4_8TiledMMAINS4_8MMA_AtomIJNS4_4SM904GMMA26MMA_64x64x32_S32S8S8_SS_TNEEEENS4_6LayoutINS5_IJNSA_ILi2EEESB_SB_EEENS5_IJSB_NSA_ILi0EEEST_EEEEENS5_IJNS4_10UnderscoreESW_SW_EEEEENS4_13SM90_TMA_LOADENS4_14ComposedLayoutINS4_7SwizzleILi1ELi4ELi3EEENS4_18smem_ptr_flag_bitsILi8EEENSQ_INS5_IJNSA_ILi8EEESH_EEENS5_IJSH_SB_EEEEEEEvNS4_8identityESZ_S19_vS1A_EENS_8epilogue10collective6detail29Sm90TmaWarpSpecializedAdapterINS1D_15DefaultEpilogueIaSJ_SJ_NS1C_6thread17LinearCombinationIaLi1EiiLNS1H_9ScaleType4KindE0ELNS_15FloatRoundStyleE2EaEENS1_15EpilogueDefaultEEEEEvvEEEEvNT_6ParamsE,"",@"SHT_CUDA_INFO"
	.sectionflags	@""
	.align	4


	//----- nvinfo : EIATTR_CUDA_API_VERSION
	.align		4
        /*0000*/ 	.byte	0x04, 0x37
        /*0002*/ 	.short	(.L_21 - .L_20)
.L_20:
        /*0004*/ 	.word	0x00000082


	//----- nvinfo : EIATTR_KPARAM_INFO
	.align		4
.L_21:
        /*0008*/ 	.byte	0x04, 0x17
        /*000a*/ 	.short	(.L_23 - .L_22)
.L_22:
        /*000c*/ 	.word	0x00000000
        /*0010*/ 	.short	0x0000
        /*0012*/ 	.short	0x0070
        /*0014*/ 	.byte	0x00, 0xf0, 0x01, 0x10


	//----- nvinfo : EIATTR_SPARSE_MMA_MASK
	.align		4
.L_23:
        /*0018*/ 	.byte	0x03, 0x50
        /*001a*/ 	.short	0x0000


	//----- nvinfo : EIATTR_MAXREG_COUNT
	.align		4
        /*001c*/ 	.byte	0x03, 0x1b
        /*001e*/ 	.short	0x00a8


	//----- nvinfo : EIATTR_NUM_BARRIERS
	.align		4
        /*0020*/ 	.byte	0x02, 0x4c
        /*0022*/ 	.byte	0x01
	.zero		1


	//----- nvinfo : EIATTR_EXTERNS
	.align		4
        /*0024*/ 	.byte	0x04, 0x0f
        /*0026*/ 	.short	(.L_25 - .L_24)


	//   ....[0]....
	.align		4
.L_24:
        /*0028*/ 	.word	index@(__assertfail)


	//----- nvinfo : EIATTR_MERCURY_ISA_VERSION
	.align		4
.L_25:
        /*002c*/ 	.byte	0x03, 0x5f
        /*002e*/ 	.short	0x0101


	//----- nvinfo : EIATTR_INT_WARP_WIDE_INSTR_OFFSETS
	.align		4
        /*0030*/ 	.byte	0x04, 0x31
        /*0032*/ 	.short	(.L_27 - .L_26)


	//   ....[0]....
.L_26:
        /*0034*/ 	.word	0x00000390


	//   ....[1]....
        /*0038*/ 	.word	0x000003c0


	//   ....[2]....
        /*003c*/ 	.word	0x000004a0


	//----- nvinfo : EIATTR_COOP_GROUP_MASK_REGIDS
	.align		4
.L_27:
        /*0040*/ 	.byte	0x04, 0x29
        /*0042*/ 	.short	(.L_29 - .L_28)


	//   ....[0]....
.L_28:
        /*0044*/ 	.word	0xffffffff


	//   ....[1]....
        /*0048*/ 	.word	0xffffffff


	//   ....[2]....
        /*004c*/ 	.word	0xffffffff


	//   ....[3]....
        /*0050*/ 	.word	0xffffffff


	//   ....[4]....
        /*0054*/ 	.word	0xffffffff


	//----- nvinfo : EIATTR_COOP_GROUP_INSTR_OFFSETS
	.align		4
.L_29:
        /*0058*/ 	.byte	0x04, 0x28
        /*005a*/ 	.short	(.L_31 - .L_30)


	//   ....[0]....
.L_30:
        /*005c*/ 	.word	0x00000060


	//   ....[1]....
        /*0060*/ 	.word	0x00000070


	//   ....[2]....
        /*0064*/ 	.word	0x00000130


	//   ....[3]....
        /*0068*/ 	.word	0x000002a0


	//   ....[4]....
        /*006c*/ 	.word	0x00000f40


	//----- nvinfo : EIATTR_REG_RECONFIG
	.align		4
.L_31:
        /*0070*/ 	.byte	0x01, 0x54
	.zero		2


	//----- nvinfo : EIATTR_SYSCALL_OFFSETS
	.align		4
        /*0074*/ 	.byte	0x04, 0x46
        /*0076*/ 	.short	(.L_33 - .L_32)


	//   ....[0]....
.L_32:
        /*0078*/ 	.word	0x00001110


	//----- nvinfo : EIATTR_MBARRIER_INSTR_OFFSETS
	.align		4
.L_33:
        /*007c*/ 	.byte	0x04, 0x39
        /*007e*/ 	.short	(.L_35 - .L_34)


	//   ....[0]....
.L_34:
        /*0080*/ 	.word	0x00000230
        /*0084*/ 	.word	0x000000ff
        /*0088*/ 	.word	0x00000000
        /*008c*/ 	.short	0x0100
        /*008e*/ 	.byte	0x08
	.zero		1


	//   ....[1]....
        /*0090*/ 	.word	0x00000240
        /*0094*/ 	.word	0x000000ff
        /*0098*/ 	.word	0x00000018
        /*009c*/ 	.short	0x0100
        /*009e*/ 	.byte	0x08
	.zero		1


	//   ....[2]....
        /*00a0*/ 	.word	0x00000250
        /*00a4*/ 	.word	0x000000ff
        /*00a8*/ 	.word	0x00000008
        /*00ac*/ 	.short	0x0100
        /*00ae*/ 	.byte	0x08
	.zero		1


	//   ....[3]....
        /*00b0*/ 	.word	0x00000260
        /*00b4*/ 	.word	0x000000ff
        /*00b8*/ 	.word	0x00000020
        /*00bc*/ 	.short	0x0100
        /*00be*/ 	.byte	0x08
	.zero		1


	//   ....[4]....
        /*00c0*/ 	.word	0x00000270
        /*00c4*/ 	.word	0x000000ff
        /*00c8*/ 	.word	0x00000010
        /*00cc*/ 	.short	0x0100
        /*00ce*/ 	.byte	0x08
	.zero		1


	//   ....[5]....
        /*00d0*/ 	.word	0x00000280
        /*00d4*/ 	.word	0x000000ff
        /*00d8*/ 	.word	0x00000028
        /*00dc*/ 	.short	0x0100
        /*00de*/ 	.byte	0x08
	.zero		1


	//   ....[6]....
        /*00e0*/ 	.word	0x00000510
        /*00e4*/ 	.word	0x000000ff
        /*00e8*/ 	.word	0x00000040
        /*00ec*/ 	.short	0x0100
        /*00ee*/ 	.byte	0x06
	.zero		1


	//   ....[7]....
        /*00f0*/ 	.word	0x00000570
        /*00f4*/ 	.word	0x000000ff
        /*00f8*/ 	.word	0x00000048
        /*00fc*/ 	.short	0x0100
        /*00fe*/ 	.byte	0x06
	.zero		1


	//   ....[8]....
        /*0100*/ 	.word	0x000011e0
        /*0104*/ 	.word	0x00000003
        /*0108*/ 	.word	0x00000000
        /*010c*/ 	.short	0x010a
        /*010e*/ 	.byte	0x3f
	.zero		1


	//   ....[9]....
        /*0110*/ 	.word	0x00001220
        /*0114*/ 	.word	0x00000003
        /*0118*/ 	.word	0x00000000
        /*011c*/ 	.short	0x010a
        /*011e*/ 	.byte	0x3f
	.zero		1


	//   ....[10]....
        /*0120*/ 	.word	0x000014d0
        /*0124*/ 	.word	0x00000005
        /*0128*/ 	.word	0x00000000
        /*012c*/ 	.short	0x010a
        /*012e*/ 	.byte	0x3f
	.zero		1


	//   ....[11]....
        /*0130*/ 	.word	0x00001510
        /*0134*/ 	.word	0x00000005
        /*0138*/ 	.word	0x00000000
        /*013c*/ 	.short	0x010a
        /*013e*/ 	.byte	0x3f
	.zero		1


	//   ....[12]....
        /*0140*/ 	.word	0x00001660
        /*0144*/ 	.word	0x00000004
        /*0148*/ 	.word	0x00000000
        /*014c*/ 	.short	0x0101
        /*014e*/ 	.byte	0x3f
	.zero		1


	//   ....[13]....
        /*0150*/ 	.word	0x00001840
        /*0154*/ 	.word	0x00000000
        /*0158*/ 	.word	0x00000000
        /*015c*/ 	.short	0x0101
        /*015e*/ 	.byte	0x3f
	.zero		1


	//   ....[14]....
        /*0160*/ 	.word	0x00005f20
        /*0164*/ 	.word	0x0000000e
        /*0168*/ 	.word	0x00000018
        /*016c*/ 	.short	0x010a
        /*016e*/ 	.byte	0x3f
	.zero		1


	//   ....[15]....
        /*0170*/ 	.word	0x000062a0
        /*0174*/ 	.word	0x00000006
        /*0178*/ 	.word	0x00000048
        /*017c*/ 	.short	0x0101
        /*017e*/ 	.byte	0x3f
	.zero		1


	//   ....[16]....
        /*0180*/ 	.word	0x000069d0
        /*0184*/ 	.word	0x00000007
        /*0188*/ 	.word	0x00000000
        /*018c*/ 	.short	0x010a
        /*018e*/ 	.byte	0x3f
	.zero		1


	//   ....[17]....
        /*0190*/ 	.word	0x00006a50
        /*0194*/ 	.word	0x00000009
        /*0198*/ 	.word	0x00000000
        /*019c*/ 	.short	0x010a
        /*019e*/ 	.byte	0x3f
	.zero		1


	//   ....[18]....
        /*01a0*/ 	.word	0x00006ae0
        /*01a4*/ 	.word	0x00000003
        /*01a8*/ 	.word	0x00000000
        /*01ac*/ 	.short	0x010a
        /*01ae*/ 	.byte	0x3f
	.zero		1


	//   ....[19]....
        /*01b0*/ 	.word	0x00006b40
        /*01b4*/ 	.word	0x00000003
        /*01b8*/ 	.word	0x00000000
        /*01bc*/ 	.short	0x010a
        /*01be*/ 	.byte	0x3f
	.zero		1


	//   ....[20]....
        /*01c0*/ 	.word	0x00006b90
        /*01c4*/ 	.word	0x00000005
        /*01c8*/ 	.word	0x00000000
        /*01cc*/ 	.short	0x010a
        /*01ce*/ 	.byte	0x3f
	.zero		1


	//   ....[21]....
        /*01d0*/ 	.word	0x00006c60
        /*01d4*/ 	.word	0x0000000e
        /*01d8*/ 	.word	0x00000018
        /*01dc*/ 	.short	0x010a
        /*01de*/ 	.byte	0x3f
	.zero		1


	//   ....[22]....
        /*01e0*/ 	.word	0x00006d30
        /*01e4*/ 	.word	0x00000007
        /*01e8*/ 	.word	0x00000000
        /*01ec*/ 	.short	0x010a
        /*01ee*/ 	.byte	0x3f
	.zero		1


	//   ....[23]....
        /*01f0*/ 	.word	0x00006d80
        /*01f4*/ 	.word	0x00000009
        /*01f8*/ 	.word	0x00000000
        /*01fc*/ 	.short	0x010a
        /*01fe*/ 	.byte	0x3f
	.zero		1


	//----- nvinfo : EIATTR_NUM_MBARRIERS
	.align		4
.L_35:
        /*0200*/ 	.byte	0x03, 0x38
        /*0202*/ 	.short	0x0008


	//----- nvinfo : EIATTR_EXIT_INSTR_OFFSETS
	.align		4
        /*0204*/ 	.byte	0x04, 0x1c
        /*0206*/ 	.short	(.L_37 - .L_36)


	//   ....[0]....
.L_36:
        /*0208*/ 	.word	0x000005c0


	//   ....[1]....
        /*020c*/ 	.word	0x00000e80


	//   ....[2]....
        /*0210*/ 	.word	0x00005590


	//   ....[3]....
        /*0214*/ 	.word	0x00005bc0


	//   ....[4]....
        /*0218*/ 	.word	0x00006b30


	//----- nvinfo : EIATTR_MAX_THREADS
	.align		4
.L_37:
        /*021c*/ 	.byte	0x04, 0x05
        /*021e*/ 	.short	(.L_39 - .L_38)
.L_38:
        /*0220*/ 	.word	0x00000180
        /*0224*/ 	.word	0x00000001
        /*0228*/ 	.word	0x00000001


	//----- nvinfo : EIATTR_CRS_STACK_SIZE
	.align		4
.L_39:
        /*022c*/ 	.byte	0x04, 0x1e
        /*022e*/ 	.short	(.L_41 - .L_40)
.L_40:
        /*0230*/ 	.word	0x00000000


	//----- nvinfo : EIATTR_CBANK_PARAM_SIZE
	.align		4
.L_41:
        /*0234*/ 	.byte	0x03, 0x19
        /*0236*/ 	.short	0x0470


	//----- nvinfo : EIATTR_PARAM_CBANK
	.align		4
        /*0238*/ 	.byte	0x04, 0x0a
        /*023a*/ 	.short	(.L_43 - .L_42)
	.align		4
.L_42:
        /*023c*/ 	.word	index@(.nv.constant0._ZN7cutlass13device_kernelINS_4gemm6kernel13GemmUniversalIN4cute5tupleIJiiiiEEENS1_10collective13CollectiveMmaINS1_34MainloopSm90TmaGmmaWarpSpecializedILi3ENS5_IJNS4_1CILi1EEESB_SB_EEENS1_35KernelTmaWarpSpecializedCooperativeEEENS5_IJNSA_ILi256EEENSA_ILi64EEENSA_ILi32EEEEEEaNS5_IJlSB_lEEEaSJ_NS4_8TiledMMAINS4_8MMA_AtomIJNS4_4SM904GMMA26MMA_64x64x32_S32S8S8_SS_TNEEEENS4_6LayoutINS5_IJNSA_ILi2EEESB_SB_EEENS5_IJSB_NSA_ILi0EEEST_EEEEENS5_IJNS4_10UnderscoreESW_SW_EEEEENS4_13SM90_TMA_LOADENS4_14ComposedLayoutINS4_7SwizzleILi1ELi4ELi3EEENS4_18smem_ptr_flag_bitsILi8EEENSQ_INS5_IJNSA_ILi8EEESH_EEENS5_IJSH_SB_EEEEEEEvNS4_8identityESZ_S19_vS1A_EENS_8epilogue10collective6detail29Sm90TmaWarpSpecializedAdapterINS1D_15DefaultEpilogueIaSJ_SJ_NS1C_6thread17LinearCombinationIaLi1EiiLNS1H_9ScaleType4KindE0ELNS_15FloatRoundStyleE2EaEENS1_15EpilogueDefaultEEEEEvvEEEEvNT_6ParamsE)
        /*0240*/ 	.short	0x0210
        /*0242*/ 	.short	0x0470


	//----- nvinfo : EIATTR_SW_WAR
	.align		4
.L_43:
        /*0244*/ 	.byte	0x04, 0x36
        /*0246*/ 	.short	(.L_45 - .L_44)
.L_44:
        /*0248*/ 	.word	0x00000008
.L_45:


//--------------------- .nv.callgraph             --------------------------
	.section	.nv.callgraph,"",@"SHT_CUDA_CALLGRAPH"
	.align	4
	.sectionentsize	8
	.align		4
        /*0000*/ 	.word	0x00000000
	.align		4
        /*0004*/ 	.word	0xffffffff
	.align		4
        /*0008*/ 	.word	index@(_ZN7cutlass13device_kernelINS_4gemm6kernel13GemmUniversalIN4cute5tupleIJiiiiEEENS1_10collective13CollectiveMmaINS1_34MainloopSm90TmaGmmaWarpSpecializedILi3ENS5_IJNS4_1CILi1EEESB_SB_EEENS1_35KernelTmaWarpSpecializedCooperativeEEENS5_IJNSA_ILi256EEENSA_ILi64EEENSA_ILi32EEEEEEaNS5_IJlSB_lEEEaSJ_NS4_8TiledMMAINS4_8MMA_AtomIJNS4_4SM904GMMA26MMA_64x64x32_S32S8S8_SS_TNEEEENS4_6LayoutINS5_IJNSA_ILi2EEESB_SB_EEENS5_IJSB_NSA_ILi0EEEST_EEEEENS5_IJNS4_10UnderscoreESW_SW_EEEEENS4_13SM90_TMA_LOADENS4_14ComposedLayoutINS4_7SwizzleILi1ELi4ELi3EEENS4_18smem_ptr_flag_bitsILi8EEENSQ_INS5_IJNSA_ILi8EEESH_EEENS5_IJSH_SB_EEEEEEEvNS4_8identityESZ_S19_vS1A_EENS_8epilogue10collective6detail29Sm90TmaWarpSpecializedAdapterINS1D_15DefaultEpilogueIaSJ_SJ_NS1C_6thread17LinearCombinationIaLi1EiiLNS1H_9ScaleType4KindE0ELNS_15FloatRoundStyleE2EaEENS1_15EpilogueDefaultEEEEEvvEEEEvNT_6ParamsE)
	.align		4
        /*000c*/ 	.word	index@(__assertfail)
	.align		4
        /*0010*/ 	.word	0x00000000
	.align		4
        /*0014*/ 	.word	0xfffffffe
	.align		4
        /*0018*/ 	.word	0x00000000
	.align		4
        /*001c*/ 	.word	0xfffffffd
	.align		4
        /*0020*/ 	.word	0x00000000
	.align		4
        /*0024*/ 	.word	0xfffffffc


//--------------------- .nv.constant4             --------------------------
	.section	.nv.constant4,"a",@progbits
	.align	8
	.align		8
.nv.constant4:
        /*0000*/ 	.dword	__assertfail
	.align		8
        /*0008*/ 	.dword	__unnamed_1
	.align		8
        /*0010*/ 	.dword	_ZN39_INTERNAL_ddfd96f1_4_k_cu_7ba89430_45794cuda3std3__45__cpo5beginE
	.align		8
        /*0018*/ 	.dword	_ZN39_INTERNAL_ddfd96f1_4_k_cu_7ba89430_45794cuda3std3__45__cpo3endE
	.align		8
        /*0020*/ 	.dword	_ZN39_INTERNAL_ddfd96f1_4_k_cu_7ba89430_45794cuda3std3__45__cpo6cbeginE
	.align		8
        /*0028*/ 	.dword	_ZN39_INTERNAL_ddfd96f1_4_k_cu_7ba89430_45794cuda3std3__45__cpo4cendE
	.align		8
        /*0030*/ 	.dword	_ZN39_INTERNAL_ddfd96f1_4_k_cu_7ba89430_45794cuda3std3__441_GLOBAL__N__ddfd96f1_4_k_cu_7ba89430_45796ignoreE
	.align		8
        /*0038*/ 	.dword	_ZN39_INTERNAL_ddfd96f1_4_k_cu_7ba89430_45794cuda3std3__419piecewise_constructE
	.align		8
        /*0040*/ 	.dword	_ZN39_INTERNAL_ddfd96f1_4_k_cu_7ba89430_45794cuda3std3__48in_placeE
	.align		8
        /*0048*/ 	.dword	_ZN39_INTERNAL_ddfd96f1_4_k_cu_7ba89430_45794cuda3std6ranges3__45__cpo4swapE
	.align		8
        /*0050*/ 	.dword	_ZN39_INTERNAL_ddfd96f1_4_k_cu_7ba89430_45794cuda3std6ranges3__45__cpo9iter_moveE
	.align		8
        /*0058*/ 	.dword	_ZN39_INTERNAL_ddfd96f1_4_k_cu_7ba89430_45794cute7productE
	.align		8
        /*0060*/ 	.dword	_ZN39_INTERNAL_ddfd96f1_4_k_cu_7ba89430_45794cute1_E
	.align		8
        /*0068*/ 	.dword	$str$22
	.align		8
        /*0070*/ 	.dword	$str$23


//--------------------- .text._ZN7cutlass13device_kernelINS_4gemm6kernel13GemmUniversalIN4cute5tupleIJiiiiEEENS1_10collective13CollectiveMmaINS1_34MainloopSm90TmaGmmaWarpSpecializedILi3ENS5_IJNS4_1CILi1EEESB_SB_EEENS1_35KernelTmaWarpSpecializedCooperativeEEENS5_IJNSA_ILi256EEENSA_ILi64EEENSA_ILi32EEEEEEaNS5_IJlSB_lEEEaSJ_NS4_8TiledMMAINS4_8MMA_AtomIJNS4_4SM904GMMA26MMA_64x64x32_S32S8S8_SS_TNEEEENS4_6LayoutINS5_IJNSA_ILi2EEESB_SB_EEENS5_IJSB_NSA_ILi0EEEST_EEEEENS5_IJNS4_10UnderscoreESW_SW_EEEEENS4_13SM90_TMA_LOADENS4_14ComposedLayoutINS4_7SwizzleILi1ELi4ELi3EEENS4_18smem_ptr_flag_bitsILi8EEENSQ_INS5_IJNSA_ILi8EEESH_EEENS5_IJSH_SB_EEEEEEEvNS4_8identityESZ_S19_vS1A_EENS_8epilogue10collective6detail29Sm90TmaWarpSpecializedAdapterINS1D_15DefaultEpilogueIaSJ_SJ_NS1C_6thread17LinearCombinationIaLi1EiiLNS1H_9ScaleType4KindE0ELNS_15FloatRoundStyleE2EaEENS1_15EpilogueDefaultEEEEEvvEEEEvNT_6ParamsE --------------------------
	.section	.text._ZN7cutlass13device_kernelINS_4gemm6kernel13GemmUniversalIN4cute5tupleIJiiiiEEENS1_10collective13CollectiveMmaINS1_34MainloopSm90TmaGmmaWarpSpecializedILi3ENS5_IJNS4_1CILi1EEESB_SB_EEENS1_35KernelTmaWarpSpecializedCooperativeEEENS5_IJNSA_ILi256EEENSA_ILi64EEENSA_ILi32EEEEEEaNS5_IJlSB_lEEEaSJ_NS4_8TiledMMAINS4_8MMA_AtomIJNS4_4SM904GMMA26MMA_64x64x32_S32S8S8_SS_TNEEEENS4_6LayoutINS5_IJNSA_ILi2EEESB_SB_EEENS5_IJSB_NSA_ILi0EEEST_EEEEENS5_IJNS4_10UnderscoreESW_SW_EEEEENS4_13SM90_TMA_LOADENS4_14ComposedLayoutINS4_7SwizzleILi1ELi4ELi3EEENS4_18smem_ptr_flag_bitsILi8EEENSQ_INS5_IJNSA_ILi8EEESH_EEENS5_IJSH_SB_EEEEEEEvNS4_8identityESZ_S19_vS1A_EENS_8epilogue10collective6detail29Sm90TmaWarpSpecializedAdapterINS1D_15DefaultEpilogueIaSJ_SJ_NS1C_6thread17LinearCombinationIaLi1EiiLNS1H_9ScaleType4KindE0ELNS_15FloatRoundStyleE2EaEENS1_15EpilogueDefaultEEEEEvvEEEEvNT_6ParamsE,"ax",@progbits
	.align	128
.text._ZN7cutlass13device_kernelINS_4gemm6kernel13GemmUniversalIN4cute5tupleIJiiiiEEENS1_10collective13CollectiveMmaINS1_34MainloopSm90TmaGmmaWarpSpecializedILi3ENS5_IJNS4_1CILi1EEESB_SB_EEENS1_35KernelTmaWarpSpecializedCooperativeEEENS5_IJNSA_ILi256EEENSA_ILi64EEENSA_ILi32EEEEEEaNS5_IJlSB_lEEEaSJ_NS4_8TiledMMAINS4_8MMA_AtomIJNS4_4SM904GMMA26MMA_64x64x32_S32S8S8_SS_TNEEEENS4_6LayoutINS5_IJNSA_ILi2EEESB_SB_EEENS5_IJSB_NSA_ILi0EEEST_EEEEENS5_IJNS4_10UnderscoreESW_SW_EEEEENS4_13SM90_TMA_LOADENS4_14ComposedLayoutINS4_7SwizzleILi1ELi4ELi3EEENS4_18smem_ptr_flag_bitsILi8EEENSQ_INS5_IJNSA_ILi8EEESH_EEENS5_IJSH_SB_EEEEEEEvNS4_8identityESZ_S19_vS1A_EENS_8epilogue10collective6detail29Sm90TmaWarpSpecializedAdapterINS1D_15DefaultEpilogueIaSJ_SJ_NS1C_6thread17LinearCombinationIaLi1EiiLNS1H_9ScaleType4KindE0ELNS_15FloatRoundStyleE2EaEENS1_15EpilogueDefaultEEEEEvvEEEEvNT_6ParamsE:
        .type           _ZN7cutlass13device_kernelINS_4gemm6kernel13GemmUniversalIN4cute5tupleIJiiiiEEENS1_10collective13CollectiveMmaINS1_34MainloopSm90TmaGmmaWarpSpecializedILi3ENS5_IJNS4_1CILi1EEESB_SB_EEENS1_35KernelTmaWarpSpecializedCooperativeEEENS5_IJNSA_ILi256EEENSA_ILi64EEENSA_ILi32EEEEEEaNS5_IJlSB_lEEEaSJ_NS4_8TiledMMAINS4_8MMA_AtomIJNS4_4SM904GMMA26MMA_64x64x32_S32S8S8_SS_TNEEEENS4_6LayoutINS5_IJNSA_ILi2EEESB_SB_EEENS5_IJSB_NSA_ILi0EEEST_EEEEENS5_IJNS4_10UnderscoreESW_SW_EEEEENS4_13SM90_TMA_LOADENS4_14ComposedLayoutINS4_7SwizzleILi1ELi4ELi3EEENS4_18smem_ptr_flag_bitsILi8EEENSQ_INS5_IJNSA_ILi8EEESH_EEENS5_IJSH_SB_EEEEEEEvNS4_8identityESZ_S19_vS1A_EENS_8epilogue10collective6detail29Sm90TmaWarpSpecializedAdapterINS1D_15DefaultEpilogueIaSJ_SJ_NS1C_6thread17LinearCombinationIaLi1EiiLNS1H_9ScaleType4KindE0ELNS_15FloatRoundStyleE2EaEENS1_15EpilogueDefaultEEEEEvvEEEEvNT_6ParamsE,@function
        .size           _ZN7cutlass13device_kernelINS_4gemm6kernel13GemmUniversalIN4cute5tupleIJiiiiEEENS1_10collective13CollectiveMmaINS1_34MainloopSm90TmaGmmaWarpSpecializedILi3ENS5_IJNS4_1CILi1EEESB_SB_EEENS1_35KernelTmaWarpSpecializedCooperativeEEENS5_IJNSA_ILi256EEENSA_ILi64EEENSA_ILi32EEEEEEaNS5_IJlSB_lEEEaSJ_NS4_8TiledMMAINS4_8MMA_AtomIJNS4_4SM904GMMA26MMA_64x64x32_S32S8S8_SS_TNEEEENS4_6LayoutINS5_IJNSA_ILi2EEESB_SB_EEENS5_IJSB_NSA_ILi0EEEST_EEEEENS5_IJNS4_10UnderscoreESW_SW_EEEEENS4_13SM90_TMA_LOADENS4_14ComposedLayoutINS4_7SwizzleILi1ELi4ELi3EEENS4_18smem_ptr_flag_bitsILi8EEENSQ_INS5_IJNSA_ILi8EEESH_EEENS5_IJSH_SB_EEEEEEEvNS4_8identityESZ_S19_vS1A_EENS_8epilogue10collective6detail29Sm90TmaWarpSpecializedAdapterINS1D_15DefaultEpilogueIaSJ_SJ_NS1C_6thread17LinearCombinationIaLi1EiiLNS1H_9ScaleType4KindE0ELNS_15FloatRoundStyleE2EaEENS1_15EpilogueDefaultEEEEEvvEEEEvNT_6ParamsE,(.L_x_196 - _ZN7cutlass13device_kernelINS_4gemm6kernel13GemmUniversalIN4cute5tupleIJiiiiEEENS1_10collective13CollectiveMmaINS1_34MainloopSm90TmaGmmaWarpSpecializedILi3ENS5_IJNS4_1CILi1EEESB_SB_EEENS1_35KernelTmaWarpSpecializedCooperativeEEENS5_IJNSA_ILi256EEENSA_ILi64EEENSA_ILi32EEEEEEaNS5_IJlSB_lEEEaSJ_NS4_8TiledMMAINS4_8MMA_AtomIJNS4_4SM904GMMA26MMA_64x64x32_S32S8S8_SS_TNEEEENS4_6LayoutINS5_IJNSA_ILi2EEESB_SB_EEENS5_IJSB_NSA_ILi0EEEST_EEEEENS5_IJNS4_10UnderscoreESW_SW_EEEEENS4_13SM90_TMA_LOADENS4_14ComposedLayoutINS4_7SwizzleILi1ELi4ELi3EEENS4_18smem_ptr_flag_bitsILi8EEENSQ_INS5_IJNSA_ILi8EEESH_EEENS5_IJSH_SB_EEEEEEEvNS4_8identityESZ_S19_vS1A_EENS_8epilogue10collective6detail29Sm90TmaWarpSpecializedAdapterINS1D_15DefaultEpilogueIaSJ_SJ_NS1C_6thread17LinearCombinationIaLi1EiiLNS1H_9ScaleType4KindE0ELNS_15FloatRoundStyleE2EaEENS1_15EpilogueDefaultEEEEEvvEEEEvNT_6ParamsE)
        .other          _ZN7cutlass13device_kernelINS_4gemm6kernel13GemmUniversalIN4cute5tupleIJiiiiEEENS1_10collective13CollectiveMmaINS1_34MainloopSm90TmaGmmaWarpSpecializedILi3ENS5_IJNS4_1CILi1EEESB_SB_EEENS1_35KernelTmaWarpSpecializedCooperativeEEENS5_IJNSA_ILi256EEENSA_ILi64EEENSA_ILi32EEEEEEaNS5_IJlSB_lEEEaSJ_NS4_8TiledMMAINS4_8MMA_AtomIJNS4_4SM904GMMA26MMA_64x64x32_S32S8S8_SS_TNEEEENS4_6LayoutINS5_IJNSA_ILi2EEESB_SB_EEENS5_IJSB_NSA_ILi0EEEST_EEEEENS5_IJNS4_10UnderscoreESW_SW_EEEEENS4_13SM90_TMA_LOADENS4_14ComposedLayoutINS4_7SwizzleILi1ELi4ELi3EEENS4_18smem_ptr_flag_bitsILi8EEENSQ_INS5_IJNSA_ILi8EEESH_EEENS5_IJSH_SB_EEEEEEEvNS4_8identityESZ_S19_vS1A_EENS_8epilogue10collective6detail29Sm90TmaWarpSpecializedAdapterINS1D_15DefaultEpilogueIaSJ_SJ_NS1C_6thread17LinearCombinationIaLi1EiiLNS1H_9ScaleType4KindE0ELNS_15FloatRoundStyleE2EaEENS1_15EpilogueDefaultEEEEEvvEEEEvNT_6ParamsE,@"STO_CUDA_ENTRY STV_DEFAULT"
_ZN7cutlass13device_kernelINS_4gemm6kernel13GemmUniversalIN4cute5tupleIJiiiiEEENS1_10collective13CollectiveMmaINS1_34MainloopSm90TmaGmmaWarpSpecializedILi3ENS5_IJNS4_1CILi1EEESB_SB_EEENS1_35KernelTmaWarpSpecializedCooperativeEEENS5_IJNSA_ILi256EEENSA_ILi64EEENSA_ILi32EEEEEEaNS5_IJlSB_lEEEaSJ_NS4_8TiledMMAINS4_8MMA_AtomIJNS4_4SM904GMMA26MMA_64x64x32_S32S8S8_SS_TNEEEENS4_6LayoutINS5_IJNSA_ILi2EEESB_SB_EEENS5_IJSB_NSA_ILi0EEEST_EEEEENS5_IJNS4_10UnderscoreESW_SW_EEEEENS4_13SM90_TMA_LOADENS4_14ComposedLayoutINS4_7SwizzleILi1ELi4ELi3EEENS4_18smem_ptr_flag_bitsILi8EEENSQ_INS5_IJNSA_ILi8EEESH_EEENS5_IJSH_SB_EEEEEEEvNS4_8identityESZ_S19_vS1A_EENS_8epilogue10collective6detail29Sm90TmaWarpSpecializedAdapterINS1D_15DefaultEpilogueIaSJ_SJ_NS1C_6thread17LinearCombinationIaLi1EiiLNS1H_9ScaleType4KindE0ELNS_15FloatRoundStyleE2EaEENS1_15EpilogueDefaultEEEEEvvEEEEvNT_6ParamsE:
[----:B------:R-:W0:Y:S01]  /*0000*/  LDC R1, c[0x0][0x28] ;  /* 0x00000a00ff017b82 */ /* 0x000e220000000800 */
[----:B------:R-:W1:Y:S01]  /*0010*/  S2R R18, SR_TID.X ;  /* 0x0000000000127919 */ /* 0x000e620000002100 */
[----:B------:R-:W-:Y:S01]  /*0020*/  ELECT P0, URZ, PT ;  /* 0x00000000003f782f */ /* 0x000fe20003800000 */
[----:B------:R-:W-:Y:S01]  /*0030*/  BSSY B0, `(.L_x_0) ;  /* 0x000000f000007945 */ /* 0x000fe20003800000 */
[--C-:B-1----:R-:W-:Y:S02]  /*0040*/  SHF.R.U32.HI R0, RZ, 0x5, R18.reuse ;  /* 0x00000005ff007819 */ /* 0x102fe40000011612 */
[----:B------:R-:W-:-:S03]  /*0050*/  SHF.R.U32.HI R2, RZ, 0x7, R18 ;  /* 0x00000007ff027819 */ /* 0x000fc60000011612 */
[----:B------:R-:W1:Y:S04]  /*0060*/  SHFL.IDX PT, R5, R0, RZ, 0x1f ;  /* 0x00001fff00057589 */ /* 0x000e6800000e0000 */
[----:B------:R2:W3:Y:S01]  /*0070*/  SHFL.IDX PT, R8, R2, RZ, 0x1f ;  /* 0x00001fff02087589 */ /* 0x0004e200000e0000 */
[----:B-1----:R-:W-:-:S13]  /*0080*/  ISETP.NE.OR P0, PT, R5, RZ, !P0 ;  /* 0x000000ff0500720c */ /* 0x002fda0004705670 */
[----:B0-23--:R-:W-:Y:S05]  /*0090*/  @P0 BRA `(.L_x_1) ;  /* 0x0000000000200947 */ /* 0x00dfea0003800000 */
[----:B------:R-:W-:Y:S02]  /*00a0*/  ULDC.64 UR4, c[0x0][0x198] ;  /* 0x0000660000047ab9 */ /* 0x000fe40000000a00 */
[----:B------:R-:W-:Y:S02]  /*00b0*/  UIADD3 UR6, UP0, UR4, 0xf0, URZ ;  /* 0x000000f004067890 */ /* 0x000fe4000ff1e03f */
[----:B------:R-:W-:Y:S02]  /*00c0*/  UIADD3 UR4, UP1, UR4, 0x1f0, URZ ;  /* 0x000001f004047890 */ /* 0x000fe4000ff3e03f */
[----:B------:R-:W-:Y:S02]  /*00d0*/  UIADD3.X UR7, URZ, UR5, URZ, UP0, !UPT ;  /* 0x000000053f077290 */ /* 0x000fe400087fe43f */
[----:B------:R-:W-:-:S07]  /*00e0*/  UIADD3.X UR5, URZ, UR5, URZ, UP1, !UPT ;  /* 0x000000053f057290 */ /* 0x000fce0008ffe43f */
[----:B------:R0:W-:Y:S02]  /*00f0*/  UTMACCTL.PF [UR6] ;  /* 0x00000000060079b9 */ /* 0x0001e40008040000 */
[----:B------:R0:W-:Y:S02]  /*0100*/  UTMACCTL.PF [UR4] ;  /* 0x00000000040079b9 */ /* 0x0001e40008040000 */
[----:B0-----:R-:W-:Y:S01]  /*0110*/  NOP ;  /* 0x0000000000007918 */ /* 0x001fe20000000000 */
.L_x_1:
[----:B------:R-:W-:Y:S05]  /*0120*/  BSYNC B0 ;  /* 0x0000000000007941 */ /* 0x000fea0003800000 */
.L_x_0:
[----:B------:R-:W0:Y:S02]  /*0130*/  SHFL.IDX PT, R2, R0, RZ, 0x1f ;  /* 0x00001fff00027589 */ /* 0x000e2400000e0000 */
[----:B0-----:R-:W-:-:S13]  /*0140*/  ISETP.NE.AND P0, PT, R2, RZ, PT ;  /* 0x000000ff0200720c */ /* 0x001fda0003f05270 */
[----:B------:R-:W-:Y:S05]  /*0150*/  @P0 BRA `(.L_x_2) ;  /* 0x0000000000500947 */ /* 0x000fea0003800000 */
[----:B------:R-:W0:Y:S01]  /*0160*/  S2UR UR8, SR_CgaCtaId ;  /* 0x00000000000879c3 */ /* 0x000e220000008800 */
[----:B------:R-:W-:Y:S01]  /*0170*/  UMOV UR4, 0x400 ;  /* 0x0000040000047882 */ /* 0x000fe20000000000 */
[----:B------:R-:W-:Y:S01]  /*0180*/  UMOV UR5, 0x1 ;  /* 0x0000000100057882 */ /* 0x000fe20000000000 */
[----:B------:R-:W-:Y:S01]  /*0190*/  UMOV UR6, 0x100 ;  /* 0x0000010000067882 */ /* 0x000fe20000000000 */
[----:B------:R-:W-:Y:S01]  /*01a0*/  ELECT P0, URZ, PT ;  /* 0x00000000003f782f */ /* 0x000fe20003800000 */
[----:B------:R-:W-:-:S04]  /*01b0*/  UIADD3 UR6, -UR6, 0x100000, URZ ;  /* 0x0010000006067890 */ /* 0x000fc8000fffe13f */
[----:B------:R-:W-:Y:S02]  /*01c0*/  USHF.L.U32 UR7, UR6, 0xb, URZ ;  /* 0x0000000b06077899 */ /* 0x000fe4000800063f */
[----:B------:R-:W-:Y:S02]  /*01d0*/  USHF.L.U32 UR6, UR6, 0x1, URZ ;  /* 0x0000000106067899 */ /* 0x000fe4000800063f */
[----:B0-----:R-:W-:Y:S02]  /*01e0*/  ULEA UR8, UR8, UR4, 0x18 ;  /* 0x0000000408087291 */ /* 0x001fe4000f8ec03f */
[----:B------:R-:W-:-:S04]  /*01f0*/  UIADD3 UR4, -UR5, 0x100000, URZ ;  /* 0x0010000005047890 */ /* 0x000fc8000fffe13f */
[----:B------:R-:W-:Y:S02]  /*0200*/  USHF.L.U32 UR5, UR4, 0xb, URZ ;  /* 0x0000000b04057899 */ /* 0x000fe4000800063f */
[----:B------:R-:W-:Y:S01]  /*0210*/  USHF.L.U32 UR4, UR4, 0x1, URZ ;  /* 0x0000000104047899 */ /* 0x000fe2000800063f */
[----:B------:R-:W0:Y:S11]  /*0220*/  FENCE.VIEW.ASYNC.S ;  /* 0x00000000000073c6 */ /* 0x000e360000000000 */
[----:B0-----:R0:W1:Y:S01]  /*0230*/  SYNCS.EXCH.64 URZ, [UR8], UR4 ;  /* 0x00000004083f75b2 */ /* 0x0010620008000100 */
[----:B------:R0:W2:Y:S01]  /*0240*/  SYNCS.EXCH.64 URZ, [UR8+0x18], UR6 ;  /* 0x00001806083f75b2 */ /* 0x0000a20008000100 */
[----:B------:R0:W3:Y:S01]  /*0250*/  SYNCS.EXCH.64 URZ, [UR8+0x8], UR4 ;  /* 0x00000804083f75b2 */ /* 0x0000e20008000100 */
[----:B------:R0:W4:Y:S01]  /*0260*/  SYNCS.EXCH.64 URZ, [UR8+0x20], UR6 ;  /* 0x00002006083f75b2 */ /* 0x0001220008000100 */
[----:B------:R0:W0:Y:S01]  /*0270*/  SYNCS.EXCH.64 URZ, [UR8+0x10], UR4 ;  /* 0x00001004083f75b2 */ /* 0x0000220008000100 */
[----:B------:R0:W0:Y:S01]  /*0280*/  SYNCS.EXCH.64 URZ, [UR8+0x28], UR6 ;  /* 0x00002806083f75b2 */ /* 0x0000220008000100 */
[----:B------:R-:W-:Y:S01]  /*0290*/  NOP ;  /* 0x0000000000007918 */ /* 0x000fe20000000000 */
.L_x_2:
[----:B------:R-:W5:Y:S01]  /*02a0*/  SHFL.IDX PT, R0, R0, RZ, 0x1f ;  /* 0x00001fff00007589 */ /* 0x000f6200000e0000 */
[----:B------:R-:W-:Y:S01]  /*02b0*/  ELECT P0, URZ, PT ;  /* 0x00000000003f782f */ /* 0x000fe20003800000 */
[----:B------:R-:W1:Y:S01]  /*02c0*/  LDC R2, c[0x0][0x65c] ;  /* 0x00019700ff027b82 */ /* 0x000e620000000800 */
[----:B------:R-:W-:Y:S01]  /*02d0*/  SHF.R.S32.HI R6, RZ, 0x1f, R5 ;  /* 0x0000001fff067819 */ /* 0x000fe20000011405 */
[----:B------:R-:W2:Y:S01]  /*02e0*/  S2R R3, SR_CTAID.Y ;  /* 0x0000000000037919 */ /* 0x000ea20000002600 */
[----:B0-----:R-:W-:Y:S01]  /*02f0*/  UMOV UR4, 0x20 ;  /* 0x0000002000047882 */ /* 0x001fe20000000000 */
[----:B------:R-:W-:Y:S01]  /*0300*/  ISETP.NE.AND P2, PT, R8, RZ, PT ;  /* 0x000000ff0800720c */ /* 0x000fe20003f45270 */
[----:B------:R-:W-:Y:S01]  /*0310*/  NOP ;  /* 0x0000000000007918 */ /* 0x000fe20000000000 */
[----:B------:R-:W0:Y:S01]  /*0320*/  S2R R4, SR_CTAID.X ;  /* 0x0000000000047919 */ /* 0x000e220000002500 */
[----:B------:R-:W-:Y:S01]  /*0330*/  LEA.HI R6, R6, R5, RZ, 0x2 ;  /* 0x0000000506067211 */ /* 0x000fe200078f10ff */
[----:B------:R-:W-:Y:S01]  /*0340*/  NOP ;  /* 0x0000000000007918 */ /* 0x000fe20000000000 */
[----:B-----5:R-:W-:-:S02]  /*0350*/  ISETP.NE.OR P0, PT, R0, RZ, !P0 ;  /* 0x000000ff0000720c */ /* 0x020fc40004705670 */
[----:B-1----:R-:W-:-:S04]  /*0360*/  ISETP.NE.AND P3, PT, R2, 0x1, PT ;  /* 0x000000010200780c */ /* 0x002fc80003f65270 */
[----:B------:R-:W-:Y:S02]  /*0370*/  P2R R0, PR, RZ, 0x8 ;  /* 0x00000008ff007803 */ /* 0x000fe40000000000 */
[----:B------:R-:W-:-:S05]  /*0380*/  LOP3.LUT R0, R6, 0xfffffffc, RZ, 0xc0, !PT ;  /* 0xfffffffc06007812 */ /* 0x000fca00078ec0ff */
[----:B------:R-:W-:Y:S01]  /*0390*/  VOTEU.ALL UP0, P0 ;  /* 0x00000000003f7886 */ /* 0x000fe20000000000 */
[----:B------:R-:W-:Y:S01]  /*03a0*/  IMAD.IADD R0, R5, 0x1, -R0 ;  /* 0x0000000105007824 */ /* 0x000fe200078e0a00 */
[----:B------:R-:W0:Y:S01]  /*03b0*/  @P3 LDC R17, c[0x0][0x10] ;  /* 0x00000400ff113b82 */ /* 0x000e220000000800 */
[----:B------:R-:W-:Y:S01]  /*03c0*/  VOTEU.ALL UP1, P0 ;  /* 0x00000000003f7886 */ /* 0x000fe20000020000 */
[----:B--2---:R-:W-:Y:S01]  /*03d0*/  @P3 IMAD.MOV.U32 R6, RZ, RZ, R3 ;  /* 0x000000ffff063224 */ /* 0x004fe200078e0003 */
[----:B------:R-:W-:Y:S01]  /*03e0*/  @!UP0 UMOV UR6, 0x400 ;  /* 0x0000040000068882 */ /* 0x000fe20000000000 */
[----:B------:R-:W-:-:S04]  /*03f0*/  @!UP0 UIADD3 UR4, -UR4, 0x100000, URZ ;  /* 0x0010000004048890 */ /* 0x000fc8000fffe13f */
[----:B------:R-:W-:Y:S02]  /*0400*/  @!UP0 USHF.L.U32 UR5, UR4, 0xb, URZ ;  /* 0x0000000b04058899 */ /* 0x000fe4000800063f */
[----:B------:R-:W-:Y:S01]  /*0410*/  @!UP0 USHF.L.U32 UR4, UR4, 0x1, URZ ;  /* 0x0000000104048899 */ /* 0x000fe2000800063f */
[----:B------:R-:W-:Y:S02]  /*0420*/  @P3 IMAD.MOV.U32 R7, RZ, RZ, RZ ;  /* 0x000000ffff073224 */ /* 0x000fe400078e00ff */
[----:B------:R-:W-:Y:S01]  /*0430*/  IMAD.MOV.U32 R5, RZ, RZ, RZ ;  /* 0x000000ffff057224 */ /* 0x000fe200078e00ff */
[----:B------:R-:W1:Y:S01]  /*0440*/  @!UP0 S2UR UR7, SR_CgaCtaId ;  /* 0x00000000000789c3 */ /* 0x000e620000008800 */
[----:B------:R-:W-:-:S07]  /*0450*/  @P3 IMAD.MOV.U32 R11, RZ, RZ, RZ ;  /* 0x000000ffff0b3224 */ /* 0x000fce00078e00ff */
[----:B------:R-:W2:Y:S01]  /*0460*/  @!P3 LDC R9, c[0x0][0xc] ;  /* 0x00000300ff09bb82 */ /* 0x000ea20000000800 */
[----:B0-----:R-:W-:-:S04]  /*0470*/  @P3 IMAD.WIDE.U32 R16, R4, R17, R6 ;  /* 0x0000001104103225 */ /* 0x001fc800078e0006 */
[----:B------:R-:W-:Y:S01]  /*0480*/  @P3 IMAD.IADD R17, R17, 0x1, R11 ;  /* 0x0000000111113824 */ /* 0x000fe200078e020b */
[----:B-1----:R-:W-:Y:S01]  /*0490*/  @!UP0 ULEA UR6, UR7, UR6, 0x18 ;  /* 0x0000000607068291 */ /* 0x002fe2000f8ec03f */
[----:B------:R-:W-:Y:S01]  /*04a0*/  VOTEU.ALL UP0, P0 ;  /* 0x00000000003f7886 */ /* 0x000fe20000000000 */
[----:B------:R-:W-:-:S04]  /*04b0*/  ISETP.NE.AND P0, PT, R0, 0x3, PT ;  /* 0x000000030000780c */ /* 0x000fc80003f05270 */
[----:B------:R-:W-:Y:S01]  /*04c0*/  ISETP.EQ.OR P0, PT, R0, RZ, !P0 ;  /* 0x000000ff0000720c */ /* 0x000fe20004702670 */
[----:B--2---:R-:W-:-:S03]  /*04d0*/  @!P3 IMAD.WIDE.U32 R6, R9, R3, R4 ;  /* 0x000000030906b225 */ /* 0x004fc600078e0004 */
[C---:B------:R-:W-:Y:S01]  /*04e0*/  ISETP.EQ.AND P0, PT, R8.reuse, RZ, P0 ;  /* 0x000000ff0800720c */ /* 0x040fe20000702270 */
[----:B------:R-:W-:Y:S01]  /*04f0*/  VIADD R8, R8, 0xffffffff ;  /* 0xffffffff08087836 */ /* 0x000fe20000000000 */
[----:B------:R-:W0:Y:S02]  /*0500*/  FENCE.VIEW.ASYNC.S ;  /* 0x00000000000073c6 */ /* 0x000e240000000000 */
[----:B0-----:R0:W3:Y:S01]  /*0510*/  @!UP0 SYNCS.EXCH.64 URZ, [UR6+0x40], UR4 ;  /* 0x00004004063f85b2 */ /* 0x0010e20008000100 */
[----:B------:R-:W-:Y:S01]  /*0520*/  @!P3 IMAD.MOV.U32 R16, RZ, RZ, R6 ;  /* 0x000000ffff10b224 */ /* 0x000fe200078e0006 */
[----:B------:R-:W-:Y:S01]  /*0530*/  SEL R19, RZ, 0x1, !P0 ;  /* 0x00000001ff137807 */ /* 0x000fe20004000000 */
[----:B------:R-:W-:Y:S01]  /*0540*/  @!P3 IMAD.MOV.U32 R17, RZ, RZ, R7 ;  /* 0x000000ffff11b224 */ /* 0x000fe200078e0007 */
[----:B------:R-:W-:-:S04]  /*0550*/  ISETP.GE.U32.AND P1, PT, R8, 0x2, PT ;  /* 0x000000020800780c */ /* 0x000fc80003f26070 */
[----:B------:R-:W-:Y:S01]  /*0560*/  SEL R19, R19, 0x2, P1 ;  /* 0x0000000213137807 */ /* 0x000fe20000800000 */
[----:B------:R0:W3:Y:S01]  /*0570*/  @!UP1 SYNCS.EXCH.64 URZ, [UR6+0x48], UR4 ;  /* 0x00004804063f95b2 */ /* 0x0000e20008000100 */
[----:B------:R-:W-:Y:S01]  /*0580*/  NOP ;  /* 0x0000000000007918 */ /* 0x000fe20000000000 */
[----:B---34-:R-:W-:Y:S06]  /*0590*/  BAR.SYNC.DEFER_BLOCKING 0x0 ;  /* 0x0000000000007b1d */ /* 0x018fec0000010000 */
[----:B------:R-:W-:Y:S05]  /*05a0*/  @!P2 BRA `(.L_x_3) ;  /* 0x0000004c00fca947 */ /* 0x000fea0003800000 */
[----:B------:R-:W-:-:S13]  /*05b0*/  ISETP.GT.U32.AND P0, PT, R8, 0x1, PT ;  /* 0x000000010800780c */ /* 0x000fda0003f04070 */
[----:B0-----:R-:W-:Y:S05]  /*05c0*/  @P0 EXIT ;  /* 0x000000000000094d */ /* 0x001fea0003800000 */
[----:B------:R-:W-:Y:S01]  /*05d0*/  ULDC.64 UR4, c[0x0][0x650] ;  /* 0x0001940000047ab9 */ /* 0x000fe20000000a00 */
[----:B------:R-:W-:Y:S01]  /*05e0*/  PRMT R0, RZ, 0x7610, R0 ;  /* 0x00007610ff007816 */ /* 0x000fe20000000000 */
[----:B------:R-:W-:Y:S01]  /*05f0*/  IMAD.MOV.U32 R90, RZ, RZ, -0x1 ;  /* 0xffffffffff5a7424 */ /* 0x000fe200078e00ff */
[----:B------:R-:W-:Y:S01]  /*0600*/  ISETP.GE.U32.AND P0, PT, R16, UR4, PT ;  /* 0x0000000410007c0c */ /* 0x000fe2000bf06070 */
[----:B------:R-:W-:Y:S02]  /*0610*/  IMAD.MOV.U32 R91, RZ, RZ, -0x1 ;  /* 0xffffffffff5b7424 */ /* 0x000fe400078e00ff */
[----:B------:R-:W-:Y:S01]  /*0620*/  IMAD.MOV.U32 R89, RZ, RZ, -0x1 ;  /* 0xffffffffff597424 */ /* 0x000fe200078e00ff */
[----:B------:R-:W-:-:S13]  /*0630*/  ISETP.GE.U32.AND.EX P0, PT, R17, UR5, PT, P0 ;  /* 0x0000000511007c0c */ /* 0x000fda000bf06100 */
[----:B------:R-:W-:Y:S05]  /*0640*/  @P0 BRA `(.L_x_4) ;  /* 0x0000000400540947 */ /* 0x000fea0003800000 */
[----:B------:R-:W0:Y:S01]  /*0650*/  LDC.64 R14, c[0x0][0x628] ;  /* 0x00018a00ff0e7b82 */ /* 0x000e220000000a00 */
[----:B------:R-:W-:Y:S02]  /*0660*/  IMAD.MOV.U32 R6, RZ, RZ, R16 ;  /* 0x000000ffff067224 */ /* 0x000fe400078e0010 */
[----:B------:R-:W-:-:S05]  /*0670*/  IMAD.MOV.U32 R7, RZ, RZ, R17 ;  /* 0x000000ffff077224 */ /* 0x000fca00078e0011 */
[----:B------:R-:W1:Y:S08]  /*0680*/  LDC R0, c[0x0][0x630] ;  /* 0x00018c00ff007b82 */ /* 0x000e700000000800 */
[----:B------:R-:W2:Y:S01]  /*0690*/  LDC.64 R20, c[0x0][0x620] ;  /* 0x00018800ff147b82 */ /* 0x000ea20000000a00 */
[----:B0-----:R-:W-:-:S04]  /*06a0*/  ISETP.NE.U32.AND P0, PT, R14, RZ, PT ;  /* 0x000000ff0e00720c */ /* 0x001fc80003f05070 */
[----:B------:R-:W-:-:S13]  /*06b0*/  ISETP.NE.AND.EX P0, PT, R15, RZ, PT, P0 ;  /* 0x000000ff0f00720c */ /* 0x000fda0003f05300 */
[----:B-12---:R-:W-:Y:S05]  /*06c0*/  @!P0 BRA `(.L_x_5) ;  /* 0x0000000000288947 */ /* 0x006fea0003800000 */
[----:B------:R-:W0:Y:S02]  /*06d0*/  LDC R11, c[0x0][0x634] ;  /* 0x00018d00ff0b7b82 */ /* 0x000e240000000800 */
[----:B0-----:R-:W-:-:S05]  /*06e0*/  IADD3 R11, P0, R16, R11, RZ ;  /* 0x0000000b100b7210 */ /* 0x001fca0007f1e0ff */
[----:B------:R-:W-:-:S04]  /*06f0*/  IMAD.X R13, RZ, RZ, R17, P0 ;  /* 0x000000ffff0d7224 */ /* 0x000fc800000e0611 */
[----:B------:R-:W-:-:S04]  /*0700*/  IMAD.WIDE.U32 R6, R13, R14, RZ ;  /* 0x0000000e0d067225 */ /* 0x000fc800078e00ff */
[----:B------:R-:W-:-:S04]  /*0710*/  IMAD.WIDE.U32 R8, P0, R11, R15, R6 ;  /* 0x0000000f0b087225 */ /* 0x000fc80007800006 */
[----:B------:R-:W-:-:S04]  /*0720*/  IMAD.WIDE.U32 R6, R11, R14, RZ ;  /* 0x0000000e0b067225 */ /* 0x000fc800078e00ff */
[----:B------:R-:W-:Y:S01]  /*0730*/  IMAD.X R11, RZ, RZ, RZ, P0 ;  /* 0x000000ffff0b7224 */ /* 0x000fe200000e06ff */
[----:B------:R-:W-:Y:S01]  /*0740*/  IADD3 RZ, P0, R7, R8, RZ ;  /* 0x0000000807ff7210 */ /* 0x000fe20007f1e0ff */
[----:B------:R-:W-:-:S04]  /*0750*/  IMAD.MOV.U32 R10, RZ, RZ, R9 ;  /* 0x000000ffff0a7224 */ /* 0x000fc800078e0009 */
[----:B------:R-:W-:-:S08]  /*0760*/  IMAD.WIDE.U32.X R6, R13, R15, R10, P0 ;  /* 0x0000000f0d067225 */ /* 0x000fd000000e040a */
.L_x_5:
[-CC-:B------:R-:W-:Y:S01]  /*0770*/  SHF.R.U64 R89, R6, R0.reuse, R7.reuse ;  /* 0x0000000006597219 */ /* 0x180fe20000001207 */
[----:B------:R-:W0:Y:S01]  /*0780*/  LDC R10, c[0x0][0x618] ;  /* 0x00018600ff0a7b82 */ /* 0x000e220000000800 */
[----:B------:R-:W-:Y:S01]  /*0790*/  SHF.R.U32.HI R5, RZ, R0, R7 ;  /* 0x00000000ff057219 */ /* 0x000fe20000011607 */
[----:B------:R-:W-:Y:S01]  /*07a0*/  ULDC UR4, c[0x0][0x150] ;  /* 0x0000540000047ab9 */ /* 0x000fe20000000800 */
[----:B------:R-:W-:Y:S02]  /*07b0*/  IADD3 R9, P0, RZ, -R89, RZ ;  /* 0x80000059ff097210 */ /* 0x000fe40007f1e0ff */
[----:B------:R-:W-:-:S03]  /*07c0*/  I2FP.F32.U32 R0, R4 ;  /* 0x0000000400007245 */ /* 0x000fc60000201000 */
[----:B------:R-:W1:Y:S01]  /*07d0*/  LDC.64 R26, c[0x0][0x640] ;  /* 0x00019000ff1a7b82 */ /* 0x000e620000000a00 */
[----:B------:R-:W-:Y:S02]  /*07e0*/  IMAD.X R11, RZ, RZ, ~R5, P0 ;  /* 0x000000ffff0b7224 */ /* 0x000fe400000e0e05 */
[----:B------:R-:W-:Y:S01]  /*07f0*/  FMUL R0, R0, UR4 ;  /* 0x0000000400007c20 */ /* 0x000fe20008400000 */
[----:B------:R-:W-:Y:S01]  /*0800*/  IMAD.WIDE.U32 R6, R9, R20, R16 ;  /* 0x0000001409067225 */ /* 0x000fe200078e0010 */
[----:B------:R-:W-:-:S03]  /*0810*/  ULDC UR4, c[0x0][0x154] ;  /* 0x0000550000047ab9 */ /* 0x000fc60000000800 */
[----:B------:R-:W-:Y:S01]  /*0820*/  IMAD R8, R11, R20, RZ ;  /* 0x000000140b087224 */ /* 0x000fe200078e02ff */
[----:B------:R-:W2:Y:S01]  /*0830*/  LDC R5, c[0x0][0x144] ;  /* 0x00005100ff057b82 */ /* 0x000ea20000000800 */
[----:B------:R-:W3:Y:S02]  /*0840*/  F2I.U32.TRUNC.NTZ R0, R0 ;  /* 0x0000000000007305 */ /* 0x000ee4000020f000 */
[----:B------:R-:W-:-:S04]  /*0850*/  IMAD R9, R9, R21, R8 ;  /* 0x0000001509097224 */ /* 0x000fc800078e0208 */
[----:B------:R-:W-:Y:S01]  /*0860*/  IMAD.IADD R7, R7, 0x1, R9 ;  /* 0x0000000107077824 */ /* 0x000fe200078e0209 */
[----:B------:R-:W4:Y:S01]  /*0870*/  LDC R12, c[0x0][0x608] ;  /* 0x00018200ff0c7b82 */ /* 0x000f220000000800 */
[----:B------:R-:W-:-:S03]  /*0880*/  IMAD.MOV.U32 R9, RZ, RZ, -0x1 ;  /* 0xffffffffff097424 */ /* 0x000fc600078e00ff */
[-CC-:B0-----:R-:W-:Y:S02]  /*0890*/  SHF.R.U64 R20, R6, R10.reuse, R7.reuse ;  /* 0x0000000a06147219 */ /* 0x181fe40000001207 */
[----:B------:R-:W-:Y:S02]  /*08a0*/  I2FP.F32.U32 R6, R3 ;  /* 0x0000000300067245 */ /* 0x000fe40000201000 */
[----:B------:R-:W0:Y:S01]  /*08b0*/  LDC R24, c[0x0][0x658] ;  /* 0x00019600ff187b82 */ /* 0x000e220000000800 */
[----:B-1----:R-:W-:Y:S01]  /*08c0*/  ISETP.NE.U32.AND P0, PT, R26, RZ, PT ;  /* 0x000000ff1a00720c */ /* 0x002fe20003f05070 */
[----:B---3--:R-:W-:Y:S01]  /*08d0*/  IMAD.MOV R8, RZ, RZ, -R0 ;  /* 0x000000ffff087224 */ /* 0x008fe200078e0a00 */
[----:B------:R-:W-:Y:S01]  /*08e0*/  SHF.R.U32.HI R7, RZ, R10, R7 ;  /* 0x0000000aff077219 */ /* 0x000fe20000011607 */
[----:B------:R-:W-:Y:S01]  /*08f0*/  FMUL R6, R6, UR4 ;  /* 0x0000000406067c20 */ /* 0x000fe20008400000 */
[----:B------:R-:W-:-:S03]  /*0900*/  ISETP.NE.AND.EX P0, PT, R27, RZ, PT, P0 ;  /* 0x000000ff1b00720c */ /* 0x000fc60003f05300 */
[----:B------:R-:W1:Y:S01]  /*0910*/  LDC R14, c[0x0][0x148] ;  /* 0x00005200ff0e7b82 */ /* 0x000e620000000800 */
[----:B--2---:R-:W-:-:S07]  /*0920*/  IMAD R0, R5, R8, R4 ;  /* 0x0000000805007224 */ /* 0x004fce00078e0204 */
[----:B------:R-:W2:Y:S01]  /*0930*/  LDC R22, c[0x0][0x600] ;  /* 0x00018000ff167b82 */ /* 0x000ea20000000800 */
[-CC-:B----4-:R-:W-:Y:S02]  /*0940*/  SHF.R.U64 R28, R20, R12.reuse, R7.reuse ;  /* 0x0000000c141c7219 */ /* 0x190fe40000001207 */
[----:B------:R-:W-:Y:S01]  /*0950*/  SHF.R.U32.HI R5, RZ, R12, R7 ;  /* 0x0000000cff057219 */ /* 0x000fe20000011607 */
[----:B------:R-:W-:Y:S01]  /*0960*/  IMAD.MOV.U32 R7, RZ, RZ, 0x1 ;  /* 0x00000001ff077424 */ /* 0x000fe200078e00ff */
[----:B------:R3:W4:Y:S03]  /*0970*/  F2I.U32.TRUNC.NTZ R12, R6 ;  /* 0x00000006000c7305 */ /* 0x000726000020f000 */
[----:B------:R-:W1:Y:S01]  /*0980*/  LDC R15, c[0x0][0x648] ;  /* 0x00019200ff0f7b82 */ /* 0x000e620000000800 */
[-C--:B0-----:R-:W-:Y:S02]  /*0990*/  SHF.L.U32 R4, R9, R24.reuse, RZ ;  /* 0x0000001809047219 */ /* 0x081fe400000006ff */
[----:B------:R-:W-:-:S02]  /*09a0*/  SHF.R.U64 R30, R28, R24, R5 ;  /* 0x000000181c1e7219 */ /* 0x000fc40000001205 */
[----:B------:R-:W-:Y:S02]  /*09b0*/  LOP3.LUT R11, RZ, R4, RZ, 0x33, !PT ;  /* 0x00000004ff0b7212 */ /* 0x000fe400078e33ff */
[-C--:B------:R-:W-:Y:S01]  /*09c0*/  SHF.R.U32.HI R5, RZ, R24.reuse, R5 ;  /* 0x00000018ff057219 */ /* 0x080fe20000011605 */
[----:B------:R-:W0:Y:S01]  /*09d0*/  LDC R21, c[0x0][0x638] ;  /* 0x00018e00ff157b82 */ /* 0x000e220000000800 */
[----:B------:R-:W-:Y:S01]  /*09e0*/  SHF.L.U32 R10, R7, R24, RZ ;  /* 0x00000018070a7219 */ /* 0x000fe200000006ff */
[----:B------:R-:W-:-:S06]  /*09f0*/  IMAD.MOV.U32 R4, RZ, RZ, R30 ;  /* 0x000000ffff047224 */ /* 0x000fcc00078e001e */
[----:B------:R-:W0:Y:S01]  /*0a00*/  LDC R90, c[0x0][0x610] ;  /* 0x00018400ff5a7b82 */ /* 0x000e220000000800 */
[----:B---34-:R-:W-:Y:S05]  /*0a10*/  @!P0 BRA `(.L_x_6) ;  /* 0x0000000000288947 */ /* 0x018fea0003800000 */
[----:B------:R-:W3:Y:S02]  /*0a20*/  LDC R9, c[0x0][0x64c] ;  /* 0x00019300ff097b82 */ /* 0x000ee40000000800 */
[----:B---3--:R-:W-:-:S05]  /*0a30*/  IADD3 R9, P0, R30, R9, RZ ;  /* 0x000000091e097210 */ /* 0x008fca0007f1e0ff */
        /* <DEDUP_REMOVED lines=8> */
.L_x_6:
[----:B-1----:R-:W-:Y:S01]  /*0ac0*/  SHF.R.U64 R4, R4, R15, R5 ;  /* 0x0000000f04047219 */ /* 0x002fe20000001205 */
[----:B--2---:R-:W-:Y:S01]  /*0ad0*/  VIADD R5, R22, 0xffffffff ;  /* 0xffffffff16057836 */ /* 0x004fe20000000000 */
[----:B------:R-:W-:Y:S01]  /*0ae0*/  LOP3.LUT R11, R28, R11, RZ, 0xc0, !PT ;  /* 0x0000000b1c0b7212 */ /* 0x000fe200078ec0ff */
[----:B------:R-:W-:Y:S02]  /*0af0*/  IMAD.MOV R12, RZ, RZ, -R12 ;  /* 0x000000ffff0c7224 */ /* 0x000fe400078e0a0c */
[----:B------:R-:W-:Y:S01]  /*0b00*/  IMAD.MOV R6, RZ, RZ, -R4 ;  /* 0x000000ffff067224 */ /* 0x000fe200078e0a04 */
[----:B------:R-:W-:Y:S01]  /*0b10*/  LOP3.LUT R5, R20, R5, RZ, 0xc0, !PT ;  /* 0x0000000514057212 */ /* 0x000fe200078ec0ff */
[----:B------:R-:W-:Y:S02]  /*0b20*/  @P3 IMAD R0, R14, R12, R3 ;  /* 0x0000000c0e003224 */ /* 0x000fe400078e0203 */
[----:B------:R-:W-:Y:S02]  /*0b30*/  IMAD R11, R10, R4, R11 ;  /* 0x000000040a0b7224 */ /* 0x000fe400078e020b */
[----:B0-----:R-:W-:-:S02]  /*0b40*/  IMAD R3, R6, R21, R30 ;  /* 0x0000001506037224 */ /* 0x001fc400078e021e */
[----:B------:R-:W-:Y:S02]  /*0b50*/  IMAD R90, R11, R90, R0 ;  /* 0x0000005a0b5a7224 */ /* 0x000fe400078e0200 */
[----:B------:R-:W-:Y:S02]  /*0b60*/  IMAD R3, R3, R22, R5 ;  /* 0x0000001603037224 */ /* 0x000fe400078e0205 */
[----:B------:R-:W-:-:S03]  /*0b70*/  IMAD.MOV.U32 R0, RZ, RZ, 0x1 ;  /* 0x00000001ff007424 */ /* 0x000fc600078e00ff */
[----:B------:R-:W-:Y:S02]  /*0b80*/  SEL R91, R3, R90, !P3 ;  /* 0x0000005a035b7207 */ /* 0x000fe40005800000 */
[----:B------:R-:W-:-:S07]  /*0b90*/  SEL R90, R90, R3, !P3 ;  /* 0x000000035a5a7207 */ /* 0x000fce0005800000 */
.L_x_4:
[----:B------:R-:W-:-:S08]  /*0ba0*/  NOP ;  /* 0x0000000000007918 */ /* 0x000fd00000000000 */
[----:B------:R-:W0:Y:S02]  /*0bb0*/  USETMAXREG.TRY_ALLOC.CTAPOOL UP0, 0xe8 ;  /* 0x000000e8000079c8 */ /* 0x000e240008000600 */
[----:B0-----:R-:W-:-:S13]  /*0bc0*/  PLOP3.LUT P0, PT, PT, PT, UP0, 0x80, 0x0 ;  /* 0x000000000000781c */ /* 0x001fda0003f0f008 */
[----:B------:R-:W-:Y:S05]  /*0bd0*/  @!P0 BRA `(.L_x_4) ;  /* 0xfffffffc00f08947 */ /* 0x000fea000383ffff */
[----:B------:R-:W-:Y:S01]  /*0be0*/  ULDC.64 UR4, c[0x0][0x598] ;  /* 0x0001660000047ab9 */ /* 0x000fe20000000a00 */
[----:B------:R-:W-:Y:S01]  /*0bf0*/  ULDC.64 UR36, c[0x0][0x208] ;  /* 0x0000820000247ab9 */ /* 0x000fe20000000a00 */
[----:B------:R-:W-:-:S04]  /*0c00*/  ISETP.NE.U32.AND P0, PT, RZ, UR4, PT ;  /* 0x00000004ff007c0c */ /* 0x000fc8000bf05070 */
[----:B------:R-:W-:-:S13]  /*0c10*/  ISETP.NE.AND.EX P0, PT, RZ, UR5, PT, P0 ;  /* 0x00000005ff007c0c */ /* 0x000fda000bf05300 */
[----:B------:R-:W-:Y:S05]  /*0c20*/  @!P0 BRA `(.L_x_7) ;  /* 0x00000000001c8947 */ /* 0x000fea0003800000 */
[----:B------:R-:W0:Y:S02]  /*0c30*/  LDC.64 R4, c[0x0][0x598] ;  /* 0x00016600ff047b82 */ /* 0x000e240000000a00 */
[----:B0-----:R-:W2:Y:S02]  /*0c40*/  LDG.E.64 R4, desc[UR36][R4.64] ;  /* 0x0000002404047981 */ /* 0x001ea4000c1e1b00 */
[----:B--2---:R-:W-:-:S04]  /*0c50*/  ISETP.NE.U32.AND P0, PT, R4, RZ, PT ;  /* 0x000000ff0400720c */ /* 0x004fc80003f05070 */
[----:B------:R-:W-:-:S13]  /*0c60*/  ISETP.NE.AND.EX P0, PT, R5, RZ, PT, P0 ;  /* 0x000000ff0500720c */ /* 0x000fda0003f05300 */
[----:B------:R-:W-:Y:S05]  /*0c70*/  @!P0 BRA `(.L_x_7) ;  /* 0x0000000000088947 */ /* 0x000fea0003800000 */
[----:B------:R0:W5:Y:S01]  /*0c80*/  LD.E R22, desc[UR36][R4.64] ;  /* 0x0000002404167980 */ /* 0x000162000c101900 */
[----:B------:R-:W-:Y:S05]  /*0c90*/  BRA `(.L_x_8) ;  /* 0x0000000000247947 */ /* 0x000fea0003800000 */
.L_x_7:
[----:B------:R-:W-:Y:S02]  /*0ca0*/  ULDC.64 UR4, c[0x0][0x588] ;  /* 0x0001620000047ab9 */ /* 0x000fe40000000a00 */
[----:B------:R-:W-:-:S04]  /*0cb0*/  ISETP.NE.U32.AND P0, PT, RZ, UR4, PT ;  /* 0x00000004ff007c0c */ /* 0x000fc8000bf05070 */
[----:B------:R-:W-:-:S13]  /*0cc0*/  ISETP.NE.AND.EX P0, PT, RZ, UR5, PT, P0 ;  /* 0x00000005ff007c0c */ /* 0x000fda000bf05300 */
[----:B------:R-:W-:Y:S05]  /*0cd0*/  @!P0 BRA `(.L_x_9) ;  /* 0x00000000000c8947 */ /* 0x000fea0003800000 */
[----:B------:R-:W0:Y:S02]  /*0ce0*/  LDC.64 R22, c[0x0][0x588] ;  /* 0x00016200ff167b82 */ /* 0x000e240000000a00 */
[----:B0-----:R1:W5:Y:S01]  /*0cf0*/  LDG.E R22, desc[UR36][R22.64] ;  /* 0x0000002416167981 */ /* 0x001362000c1e1900 */
[----:B------:R-:W-:Y:S05]  /*0d00*/  BRA `(.L_x_8) ;  /* 0x0000000000087947 */ /* 0x000fea0003800000 */
.L_x_9:
[----:B------:R-:W-:Y:S02]  /*0d10*/  ULDC UR4, c[0x0][0x580] ;  /* 0x0001600000047ab9 */ /* 0x000fe40000000800 */
[----:B------:R-:W-:-:S07]  /*0d20*/  IMAD.U32 R22, RZ, RZ, UR4 ;  /* 0x00000004ff167e24 */ /* 0x000fce000f8e00ff */
.L_x_8:
[----:B------:R-:W-:Y:S02]  /*0d30*/  ULDC.64 UR4, c[0x0][0x5a0] ;  /* 0x0001680000047ab9 */ /* 0x000fe40000000a00 */
[----:B------:R-:W-:-:S04]  /*0d40*/  ISETP.NE.U32.AND P0, PT, RZ, UR4, PT ;  /* 0x00000004ff007c0c */ /* 0x000fc8000bf05070 */
[----:B------:R-:W-:-:S13]  /*0d50*/  ISETP.NE.AND.EX P0, PT, RZ, UR5, PT, P0 ;  /* 0x00000005ff007c0c */ /* 0x000fda000bf05300 */
[----:B------:R-:W-:Y:S05]  /*0d60*/  @!P0 BRA `(.L_x_10) ;  /* 0x00000000001c8947 */ /* 0x000fea0003800000 */
[----:B0-----:R-:W0:Y:S02]  /*0d70*/  LDC.64 R4, c[0x0][0x5a0] ;  /* 0x00016800ff047b82 */ /* 0x001e240000000a00 */
[----:B0-----:R-:W2:Y:S02]  /*0d80*/  LDG.E.64 R4, desc[UR36][R4.64] ;  /* 0x0000002404047981 */ /* 0x001ea4000c1e1b00 */
[----:B--2---:R-:W-:-:S04]  /*0d90*/  ISETP.NE.U32.AND P0, PT, R4, RZ, PT ;  /* 0x000000ff0400720c */ /* 0x004fc80003f05070 */
[----:B------:R-:W-:-:S13]  /*0da0*/  ISETP.NE.AND.EX P0, PT, R5, RZ, PT, P0 ;  /* 0x000000ff0500720c */ /* 0x000fda0003f05300 */
[----:B------:R-:W-:Y:S05]  /*0db0*/  @!P0 BRA `(.L_x_10) ;  /* 0x0000000000088947 */ /* 0x000fea0003800000 */
[----:B-1----:R0:W5:Y:S01]  /*0dc0*/  LD.E R23, desc[UR36][R4.64] ;  /* 0x0000002404177980 */ /* 0x002162000c101900 */
[----:B------:R-:W-:Y:S05]  /*0dd0*/  BRA `(.L_x_11) ;  /* 0x0000000000247947 */ /* 0x000fea0003800000 */
.L_x_10:
[----:B------:R-:W-:Y:S02]  /*0de0*/  ULDC.64 UR4, c[0x0][0x590] ;  /* 0x0001640000047ab9 */ /* 0x000fe40000000a00 */
[----:B------:R-:W-:-:S04]  /*0df0*/  ISETP.NE.U32.AND P0, PT, RZ, UR4, PT ;  /* 0x00000004ff007c0c */ /* 0x000fc8000bf05070 */
[----:B------:R-:W-:-:S13]  /*0e00*/  ISETP.NE.AND.EX P0, PT, RZ, UR5, PT, P0 ;  /* 0x00000005ff007c0c */ /* 0x000fda000bf05300 */
[----:B------:R-:W-:Y:S05]  /*0e10*/  @!P0 BRA `(.L_x_12) ;  /* 0x00000000000c8947 */ /* 0x000fea0003800000 */
[----:B0-----:R-:W1:Y:S02]  /*0e20*/  LDC.64 R4, c[0x0][0x590] ;  /* 0x00016400ff047b82 */ /* 0x001e640000000a00 */
[----:B-1----:R1:W5:Y:S01]  /*0e30*/  LDG.E R23, desc[UR36][R4.64] ;  /* 0x0000002404177981 */ /* 0x002362000c1e1900 */
[----:B------:R-:W-:Y:S05]  /*0e40*/  BRA `(.L_x_11) ;  /* 0x0000000000087947 */ /* 0x000fea0003800000 */
.L_x_12:
[----:B------:R-:W-:Y:S02]  /*0e50*/  ULDC UR4, c[0x0][0x584] ;  /* 0x0001610000047ab9 */ /* 0x000fe40000000800 */
[----:B-1----:R-:W-:-:S07]  /*0e60*/  IMAD.U32 R23, RZ, RZ, UR4 ;  /* 0x00000004ff177e24 */ /* 0x002fce000f8e00ff */
.L_x_11:
[----:B------:R-:W-:-:S13]  /*0e70*/  LOP3.LUT P0, RZ, R0, 0xff, RZ, 0xc0, !PT ;  /* 0x000000ff00ff7812 */ /* 0x000fda000780c0ff */
[----:B------:R-:W-:Y:S05]  /*0e80*/  @!P0 EXIT ;  /* 0x000000000000894d */ /* 0x000fea0003800000 */
[----:B------:R-:W-:Y:S01]  /*0e90*/  ULDC UR4, c[0x0][0x28c] ;  /* 0x0000a30000047ab9 */ /* 0x000fe20000000800 */
[----:B------:R-:W-:Y:S01]  /*0ea0*/  UMOV UR38, URZ ;  /* 0x0000003f00267c82 */ /* 0x000fe20008000000 */
[----:B------:R-:W-:Y:S01]  /*0eb0*/  UIADD3 UR4, UR4, 0x1f, URZ ;  /* 0x0000001f04047890 */ /* 0x000fe2000fffe03f */
[----:B------:R-:W-:-:S03]  /*0ec0*/  UMOV UR39, URZ ;  /* 0x0000003f00277c82 */ /* 0x000fc60008000000 */
[----:B------:R-:W-:-:S04]  /*0ed0*/  USHF.R.S32.HI UR5, URZ, 0x1f, UR4 ;  /* 0x0000001f3f057899 */ /* 0x000fc80008011404 */
[----:B------:R-:W-:-:S04]  /*0ee0*/  ULEA.HI UR5, UR5, UR4, URZ, 0x5 ;  /* 0x0000000405057291 */ /* 0x000fc8000f8f283f */
[----:B------:R-:W-:-:S12]  /*0ef0*/  USHF.R.S32.HI UR40, URZ, 0x5, UR5 ;  /* 0x000000053f287899 */ /* 0x000fd80008011405 */
.L_x_162:
[----:B------:R-:W-:Y:S01]  /*0f00*/  LOP3.LUT R0, R18, 0x80, RZ, 0xc0, !PT ;  /* 0x0000008012007812 */ /* 0x000fe200078ec0ff */
[----:B------:R-:W2:Y:S01]  /*0f10*/  S2UR UR7, SR_CgaCtaId ;  /* 0x00000000000779c3 */ /* 0x000ea20000008800 */
[----:B------:R-:W-:Y:S02]  /*0f20*/  UMOV UR6, 0x400 ;  /* 0x0000040000067882 */ /* 0x000fe40000000000 */
[----:B------:R-:W-:-:S06]  /*0f30*/  SHF.R.U32.HI R0, RZ, 0x7, R0 ;  /* 0x00000007ff007819 */ /* 0x000fcc0000011600 */
[----:B---3--:R-:W3:Y:S01]  /*0f40*/  SHFL.IDX PT, R0, R0, RZ, 0x1f ;  /* 0x00001fff00007589 */ /* 0x008ee200000e0000 */
[----:B--2---:R-:W-:Y:S01]  /*0f50*/  ULEA UR6, UR7, UR6, 0x18 ;  /* 0x0000000607067291 */ /* 0x004fe2000f8ec03f */
[----:B---3--:R-:W-:-:S13]  /*0f60*/  R2UR UR4, R0 ;  /* 0x00000000000472ca */ /* 0x008fda00000e0000 */
[----:B------:R-:W-:-:S04]  /*0f70*/  ULEA.HI UR5, UR4, UR4, URZ, 0x1 ;  /* 0x0000000404057291 */ /* 0x000fc8000f8f083f */
[----:B------:R-:W-:-:S04]  /*0f80*/  ULOP3.LUT UR5, UR5, 0x1ffffe, URZ, 0xc0, !UPT ;  /* 0x001ffffe05057892 */ /* 0x000fc8000f8ec03f */
[----:B------:R-:W-:-:S03]  /*0f90*/  UIADD3 UR5, UR4, -UR5, URZ ;  /* 0x8000000504057290 */ /* 0x000fc6000fffe03f */
[----:B------:R-:W-:Y:S01]  /*0fa0*/  ULDC UR4, c[0x0][0x28c] ;  /* 0x0000a30000047ab9 */ /* 0x000fe20000000800 */
[----:B------:R-:W-:Y:S01]  /*0fb0*/  ULEA UR5, UR5, UR6, 0xb ;  /* 0x0000000605057291 */ /* 0x000fe2000f8e583f */
[----:B------:R-:W-:-:S03]  /*0fc0*/  ISETP.LT.AND P0, PT, RZ, UR4, PT ;  /* 0x00000004ff007c0c */ /* 0x000fc6000bf01270 */
[----:B------:R-:W-:-:S04]  /*0fd0*/  UIADD3 UR5, UR5, 0x100, URZ ;  /* 0x0000010005057890 */ /* 0x000fc8000fffe03f */
[----:B------:R-:W-:-:S04]  /*0fe0*/  USHF.R.U32.HI UR5, URZ, 0x4, UR5 ;  /* 0x000000043f057899 */ /* 0x000fc80008011605 */
[----:B------:R-:W-:-:S04]  /*0ff0*/  ULOP3.LUT UR5, UR5, 0x3fff, URZ, 0xc0, !UPT ;  /* 0x00003fff05057892 */ /* 0x000fc8000f8ec03f */
[----:B------:R-:W-:Y:S01]  /*1000*/  ULOP3.LUT UR41, UR5, 0x10000, URZ, 0xfc, !UPT ;  /* 0x0001000005297892 */ /* 0x000fe2000f8efc3f */
[----:B01--4-:R-:W-:Y:S11]  /*1010*/  @P0 BRA `(.L_x_13) ;  /* 0x0000000000400947 */ /* 0x013ff60003800000 */
[----:B------:R-:W-:Y:S01]  /*1020*/  MOV R0, 0x0 ;  /* 0x0000000000007802 */ /* 0x000fe20000000f00 */
[----:B------:R-:W-:Y:S01]  /*1030*/  ULDC.64 UR4, c[0x4][0x68] ;  /* 0x01001a0000047ab9 */ /* 0x000fe20000000a00 */
[----:B------:R-:W-:Y:S01]  /*1040*/  ULDC.64 UR6, c[0x4][0x8] ;  /* 0x0100020000067ab9 */ /* 0x000fe20000000a00 */
[----:B01----:R-:W-:Y:S01]  /*1050*/  IMAD.U32 R4, RZ, RZ, UR4 ;  /* 0x00000004ff047e24 */ /* 0x003fe2000f8e00ff */
[----:B------:R0:W1:Y:S01]  /*1060*/  LDC.64 R14, c[0x4][R0] ;  /* 0x01000000000e7b82 */ /* 0x0000620000000a00 */
[----:B------:R-:W-:Y:S01]  /*1070*/  IMAD.U32 R5, RZ, RZ, UR5 ;  /* 0x00000005ff057e24 */ /* 0x000fe2000f8e00ff */
[----:B------:R-:W-:Y:S01]  /*1080*/  ULDC.64 UR4, c[0x4][0x70] ;  /* 0x01001c0000047ab9 */ /* 0x000fe20000000a00 */
[----:B------:R-:W-:Y:S02]  /*1090*/  IMAD.U32 R10, RZ, RZ, UR6 ;  /* 0x00000006ff0a7e24 */ /* 0x000fe4000f8e00ff */
[----:B------:R-:W-:Y:S02]  /*10a0*/  IMAD.U32 R6, RZ, RZ, UR4 ;  /* 0x00000004ff067e24 */ /* 0x000fe4000f8e00ff */
[----:B------:R-:W-:-:S02]  /*10b0*/  IMAD.U32 R7, RZ, RZ, UR5 ;  /* 0x00000005ff077e24 */ /* 0x000fc4000f8e00ff */
[----:B------:R-:W-:Y:S02]  /*10c0*/  IMAD.U32 R11, RZ, RZ, UR7 ;  /* 0x00000007ff0b7e24 */ /* 0x000fe4000f8e00ff */
[----:B------:R-:W-:Y:S02]  /*10d0*/  IMAD.MOV.U32 R8, RZ, RZ, 0x1e1 ;  /* 0x000001e1ff087424 */ /* 0x000fe400078e00ff */
[----:B------:R-:W-:Y:S02]  /*10e0*/  IMAD.MOV.U32 R12, RZ, RZ, 0x1 ;  /* 0x00000001ff0c7424 */ /* 0x000fe400078e00ff */
[----:B0-----:R-:W-:-:S07]  /*10f0*/  IMAD.MOV.U32 R13, RZ, RZ, RZ ;  /* 0x000000ffff0d7224 */ /* 0x001fce00078e00ff */
[----:B------:R-:W-:-:S07]  /*1100*/  LEPC R20, `(.L_x_13) ;  /* 0x000000001014794e */ /* 0x000fce0000000000 */
[----:B-1---5:R-:W-:Y:S05]  /*1110*/  CALL.ABS.NOINC R14 ;  /* 0x000000000e007343 */ /* 0x022fea0003c00000 */
.L_x_13:
[----:B------:R-:W-:-:S04]  /*1120*/  LOP3.LUT R0, R19, 0x1, RZ, 0xfc, !PT ;  /* 0x0000000113007812 */ /* 0x000fc800078efcff */
[----:B------:R-:W-:-:S13]  /*1130*/  ISETP.NE.AND P0, PT, R0, 0x3, PT ;  /* 0x000000030000780c */ /* 0x000fda0003f05270 */
[----:B------:R-:W-:Y:S05]  /*1140*/  @!P0 BRA `(.L_x_14) ;  /* 0x0000000000048947 */ /* 0x000fea0003800000 */
[----:B------:R-:W-:Y:S01]  /*1150*/  BPT.TRAP 0x1 ;  /* 0x000000040000795c */ /* 0x000fe20000300000 */
.L_x_14:
[----:B------:R-:W2:Y:S01]  /*1160*/  S2UR UR5, SR_CgaCtaId ;  /* 0x00000000000579c3 */ /* 0x000ea20000008800 */
[----:B------:R-:W-:Y:S01]  /*1170*/  UMOV UR4, 0x400 ;  /* 0x0000040000047882 */ /* 0x000fe20000000000 */
[----:B------:R-:W-:Y:S02]  /*1180*/  IMAD.U32 R0, RZ, RZ, UR38 ;  /* 0x00000026ff007e24 */ /* 0x000fe4000f8e00ff */
[----:B------:R-:W-:-:S03]  /*1190*/  IMAD.U32 R3, RZ, RZ, UR39 ;  /* 0x00000027ff037e24 */ /* 0x000fc6000f8e00ff */
[----:B------:R-:W-:Y:S01]  /*11a0*/  SHF.L.U32 R0, R0, 0x1f, RZ ;  /* 0x0000001f00007819 */ /* 0x000fe200000006ff */
[----:B--2---:R-:W-:-:S06]  /*11b0*/  ULEA UR4, UR5, UR4, 0x18 ;  /* 0x0000000405047291 */ /* 0x004fcc000f8ec03f */
[----:B------:R-:W-:-:S04]  /*11c0*/  IMAD.U32 R6, RZ, RZ, UR4 ;  /* 0x00000004ff067e24 */ /* 0x000fc8000f8e00ff */
[----:B------:R-:W-:-:S04]  /*11d0*/  IMAD R3, R3, 0x8, R6 ;  /* 0x0000000803037824 */ /* 0x000fc800078e0206 */
[----:B------:R2:W3:Y:S01]  /*11e0*/  SYNCS.PHASECHK.TRANS64.TRYWAIT P1, [R3+URZ], R0 ;  /* 0x00000000030075a7 */ /* 0x0004e2000802017f */
[----:B------:R-:W-:Y:S05]  /*11f0*/  @!P0 BRA `(.L_x_15) ;  /* 0x0000000000048947 */ /* 0x000fea0003800000 */
[----:B------:R-:W-:Y:S01]  /*1200*/  BPT.TRAP 0x1 ;  /* 0x000000040000795c */ /* 0x000fe20000300000 */
.L_x_15:
[----:B---3--:R-:W-:Y:S05]  /*1210*/  @P1 BRA `(.L_x_16) ;  /* 0x0000000000081947 */ /* 0x008fea0003800000 */
[----:B------:R-:W3:Y:S02]  /*1220*/  SYNCS.PHASECHK.TRANS64.TRYWAIT P1, [R3+URZ], R0 ;  /* 0x00000000030075a7 */ /* 0x000ee4000802017f */
[----:B---3--:R-:W-:Y:S05]  /*1230*/  @!P1 BRA `(.L_x_17) ;  /* 0x0000005800409947 */ /* 0x008fea0003800000 */
.L_x_16:
[----:B------:R-:W-:-:S04]  /*1240*/  UISETP.LT.AND UP0, UPT, UR40, 0x1, UPT ;  /* 0x000000012800788c */ /* 0x000fc8000bf01270 */
[----:B------:R-:W-:-:S06]  /*1250*/  USEL UR4, UR40, 0x1, UP0 ;  /* 0x0000000128047887 */ /* 0x000fcc0008000000 */
[----:B--23--:R-:W-:Y:S01]  /*1260*/  IMAD.U32 R0, RZ, RZ, UR4 ;  /* 0x00000004ff007e24 */ /* 0x00cfe2000f8e00ff */
[----:B------:R-:W-:Y:S05]  /*1270*/  WARPSYNC.ALL ;  /* 0x0000000000007948 */ /* 0x000fea0003800000 */
[----:B------:R-:W-:-:S04]  /*1280*/  IADD3 R0, -R0, UR40, RZ ;  /* 0x0000002800007c10 */ /* 0x000fc8000fffe1ff */
[----:B------:R-:W-:Y:S02]  /*1290*/  ISETP.GE.AND P1, PT, R0, 0x1, PT ;  /* 0x000000010000780c */ /* 0x000fe40003f26270 */
[----:B------:R-:W-:Y:S01]  /*12a0*/  R2UR UR4, R6 ;  /* 0x00000000060472ca */ /* 0x000fe200000e0000 */
[----:B------:R-:W-:Y:S01]  /*12b0*/  WARPGROUP.ARRIVE ;  /* 0x00000000000079c5 */ /* 0x000fe20000000000 */
[----:B------:R-:W-:Y:S01]  /*12c0*/  UMOV UR5, 0xc0000010 ;  /* 0xc000001000057882 */ /* 0x000fe20000000000 */
[----:B------:R-:W-:-:S10]  /*12d0*/  UMOV UR7, 0xc0000010 ;  /* 0xc000001000077882 */ /* 0x000fd40000000000 */
[----:B------:R-:W-:-:S04]  /*12e0*/  UIADD3 UR4, UR4, 0x6100, URZ ;  /* 0x0000610004047890 */ /* 0x000fc8000fffe03f */
[----:B------:R-:W-:-:S04]  /*12f0*/  USHF.R.U32.HI UR4, URZ, 0x4, UR4 ;  /* 0x000000043f047899 */ /* 0x000fc80008011604 */
[----:B------:R-:W-:-:S04]  /*1300*/  ULOP3.LUT UR4, UR4, 0x3fff, URZ, 0xc0, !UPT ;  /* 0x00003fff04047892 */ /* 0x000fc8000f8ec03f */
[----:B------:R-:W-:Y:S02]  /*1310*/  ULOP3.LUT UR10, UR4, 0x10000, URZ, 0xfc, !UPT ;  /* 0x00010000040a7892 */ /* 0x000fe4000f8efc3f */
[----:B------:R-:W-:Y:S02]  /*1320*/  ULEA UR4, UR39, UR41, 0x9 ;  /* 0x0000002927047291 */ /* 0x000fe4000f8e483f */
[----:B------:R-:W-:Y:S02]  /*1330*/  ULEA UR6, UR39, UR10, 0x7 ;  /* 0x0000000a27067291 */ /* 0x000fe4000f8e383f */
[----:B------:R-:W-:-:S07]  /*1340*/  UIADD3 UR8, UR4, 0x100, URZ ;  /* 0x0000010004087890 */ /* 0x000fce000fffe03f */
[----:B------:R-:W-:Y:S01]  /*1350*/  IGMMA.64x64x32.S8.S8 R56, gdesc[UR4], RZ, !UPT, gsb0 ;  /* 0x01e00000043879f1 */ /* 0x000fe2000c0410ff */
[----:B------:R-:W-:Y:S01]  /*1360*/  UMOV UR4, UR8 ;  /* 0x0000000800047c82 */ /* 0x000fe20008000000 */
[----:B------:R-:W-:Y:S01]  /*1370*/  UMOV UR5, 0xc0000010 ;  /* 0xc000001000057882 */ /* 0x000fe20000000000 */
[----:B------:R-:W-:Y:S02]  /*1380*/  WARPGROUP.DEPBAR.LE gsb0, 0x0 ;  /* 0x00008000000079c5 */ /* 0x000fe40000010000 */
[----:B------:R-:W-:-:S06]  /*1390*/  WARPGROUP.ARRIVE ;  /* 0x00000000000079c5 */ /* 0x000fcc0000000000 */
[----:B------:R-:W-:Y:S03]  /*13a0*/  IGMMA.64x64x32.S8.S8 R24, gdesc[UR4], RZ, !UPT, gsb0 ;  /* 0x01e00000041879f1 */ /* 0x000fe6000c0410ff */
[----:B------:R-:W-:Y:S02]  /*13b0*/  WARPGROUP.DEPBAR.LE gsb0, 0x0 ;  /* 0x00008000000079c5 */ /* 0x000fe40000010000 */
[----:B------:R-:W-:Y:S05]  /*13c0*/  @!P1 BRA `(.L_x_18) ;  /* 0x0000000000dc9947 */ /* 0x000fea0003800000 */
[----:B------:R-:W-:Y:S02]  /*13d0*/  UIADD3 UR4, UR39, 0x1, URZ ;  /* 0x0000000127047890 */ /* 0x000fe4000fffe03f */
[----:B------:R-:W-:Y:S02]  /*13e0*/  IMAD.U32 R3, RZ, RZ, UR39 ;  /* 0x00000027ff037e24 */ /* 0x000fe4000f8e00ff */
[----:B------:R-:W-:-:S04]  /*13f0*/  UISETP.NE.AND UP0, UPT, UR4, 0x3, UPT ;  /* 0x000000030400788c */ /* 0x000fc8000bf05270 */
[----:B------:R-:W-:Y:S02]  /*1400*/  USEL UR5, URZ, 0x1, UP0 ;  /* 0x000000013f057887 */ /* 0x000fe40008000000 */
[----:B------:R-:W-:Y:S02]  /*1410*/  USEL UR8, UR4, URZ, UP0 ;  /* 0x0000003f04087287 */ /* 0x000fe40008000000 */
[----:B------:R-:W-:-:S06]  /*1420*/  ULOP3.LUT UR5, UR38, UR5, URZ, 0x3c, !UPT ;  /* 0x0000000526057292 */ /* 0x000fcc000f8e3c3f */
[----:B------:R-:W-:-:S07]  /*1430*/  IMAD.U32 R7, RZ, RZ, UR5 ;  /* 0x00000005ff077e24 */ /* 0x000fce000f8e00ff */
.L_x_25:
[----:B------:R-:W-:Y:S05]  /*1440*/  @!P0 BRA `(.L_x_19) ;  /* 0x0000000000048947 */ /* 0x000fea0003800000 */
[----:B------:R-:W-:Y:S01]  /*1450*/  BPT.TRAP 0x1 ;  /* 0x000000040000795c */ /* 0x000fe20000300000 */
.L_x_19:
[----:B------:R-:W2:Y:S01]  /*1460*/  S2UR UR5, SR_CgaCtaId ;  /* 0x00000000000579c3 */ /* 0x000ea20000008800 */
[----:B------:R-:W-:Y:S01]  /*1470*/  UMOV UR4, 0x400 ;  /* 0x0000040000047882 */ /* 0x000fe20000000000 */
[----:B01----:R-:W-:Y:S01]  /*1480*/  IMAD.U32 R5, RZ, RZ, UR8 ;  /* 0x00000008ff057e24 */ /* 0x003fe2000f8e00ff */
[----:B------:R-:W-:Y:S01]  /*1490*/  SHF.L.U32 R4, R7, 0x1f, RZ ;  /* 0x0000001f07047819 */ /* 0x000fe200000006ff */
[----:B--2---:R-:W-:-:S06]  /*14a0*/  ULEA UR4, UR5, UR4, 0x18 ;  /* 0x0000000405047291 */ /* 0x004fcc000f8ec03f */
[----:B------:R-:W-:-:S04]  /*14b0*/  IMAD.U32 R6, RZ, RZ, UR4 ;  /* 0x00000004ff067e24 */ /* 0x000fc8000f8e00ff */
[----:B------:R-:W-:-:S04]  /*14c0*/  IMAD R5, R5, 0x8, R6 ;  /* 0x0000000805057824 */ /* 0x000fc800078e0206 */
[----:B------:R0:W1:Y:S01]  /*14d0*/  SYNCS.PHASECHK.TRANS64.TRYWAIT P1, [R5+URZ], R4 ;  /* 0x00000004050075a7 */ /* 0x000062000802017f */
[----:B------:R-:W-:Y:S05]  /*14e0*/  @!P0 BRA `(.L_x_20) ;  /* 0x0000000000048947 */ /* 0x000fea0003800000 */
[----:B------:R-:W-:Y:S01]  /*14f0*/  BPT.TRAP 0x1 ;  /* 0x000000040000795c */ /* 0x000fe20000300000 */
.L_x_20:
[----:B-1----:R-:W-:Y:S05]  /*1500*/  @P1 BRA `(.L_x_21) ;  /* 0x0000000000081947 */ /* 0x002fea0003800000 */
[----:B------:R-:W1:Y:S02]  /*1510*/  SYNCS.PHASECHK.TRANS64.TRYWAIT P1, [R5+URZ], R4 ;  /* 0x00000004050075a7 */ /* 0x000e64000802017f */
[----:B-1----:R-:W-:Y:S05]  /*1520*/  @!P1 BRA `(.L_x_22) ;  /* 0x0000005400989947 */ /* 0x002fea0003800000 */
.L_x_21:
[----:B------:R-:W-:Y:S01]  /*1530*/  ULEA UR6, UR8, UR10, 0x7 ;  /* 0x0000000a08067291 */ /* 0x000fe2000f8e383f */
[----:B------:R-:W-:Y:S01]  /*1540*/  WARPGROUP.ARRIVE ;  /* 0x00000000000079c5 */ /* 0x000fe20000000000 */
[----:B------:R-:W-:Y:S01]  /*1550*/  ULEA UR4, UR8, UR41, 0x9 ;  /* 0x0000002908047291 */ /* 0x000fe2000f8e483f */
[----:B------:R-:W-:Y:S01]  /*1560*/  UMOV UR7, 0xc0000010 ;  /* 0xc000001000077882 */ /* 0x000fe20000000000 */
[----:B------:R-:W-:Y:S02]  /*1570*/  UMOV UR5, 0xc0000010 ;  /* 0xc000001000057882 */ /* 0x000fe40000000000 */
[----:B------:R-:W-:-:S05]  /*1580*/  UIADD3 UR9, UR4, 0x100, URZ ;  /* 0x0000010004097890 */ /* 0x000fca000fffe03f */
[----:B------:R-:W-:Y:S01]  /*1590*/  IGMMA.64x64x32.S8.S8 R56, gdesc[UR4], R56, gsb0 ;  /* 0x01e00000043879f1 */ /* 0x000fe20008041038 */
[----:B------:R-:W-:Y:S01]  /*15a0*/  UMOV UR5, 0xc0000010 ;  /* 0xc000001000057882 */ /* 0x000fe20000000000 */
[----:B------:R-:W-:Y:S01]  /*15b0*/  UMOV UR4, UR9 ;  /* 0x0000000900047c82 */ /* 0x000fe20008000000 */
[----:B------:R-:W-:Y:S02]  /*15c0*/  WARPGROUP.DEPBAR.LE gsb0, 0x0 ;  /* 0x00008000000079c5 */ /* 0x000fe40000010000 */
[----:B------:R-:W-:-:S06]  /*15d0*/  WARPGROUP.ARRIVE ;  /* 0x00000000000079c5 */ /* 0x000fcc0000000000 */
[----:B------:R-:W-:Y:S03]  /*15e0*/  IGMMA.64x64x32.S8.S8 R24, gdesc[UR4], R24, gsb0 ;  /* 0x01e00000041879f1 */ /* 0x000fe60008041018 */
[----:B------:R-:W-:Y:S02]  /*15f0*/  WARPGROUP.DEPBAR.LE gsb0, 0x0 ;  /* 0x00008000000079c5 */ /* 0x000fe40000010000 */
[----:B------:R-:W-:Y:S05]  /*1600*/  @!P0 BRA `(.L_x_23) ;  /* 0x0000000000048947 */ /* 0x000fea0003800000 */
[----:B------:R-:W-:Y:S01]  /*1610*/  BPT.TRAP 0x1 ;  /* 0x000000040000795c */ /* 0x000fe20000300000 */
.L_x_23:
[----:B01----:R-:W-:Y:S01]  /*1620*/  IMAD R4, R3, 0x8, R6 ;  /* 0x0000000803047824 */ /* 0x003fe200078e0206 */
[----:B------:R-:W-:-:S03]  /*1630*/  ISETP.GT.U32.AND P1, PT, R19, 0x1, PT ;  /* 0x000000011300780c */ /* 0x000fc60003f24070 */
[----:B------:R-:W-:-:S05]  /*1640*/  VIADD R4, R4, 0x18 ;  /* 0x0000001804047836 */ /* 0x000fca0000000000 */
[----:B------:R-:W-:-:S04]  /*1650*/  PRMT R4, RZ, 0x654, R4 ;  /* 0x00000654ff047816 */ /* 0x000fc80000000004 */
[----:B------:R0:W-:Y:S01]  /*1660*/  SYNCS.ARRIVE.TRANS64.RED.A1T0 RZ, [R4+URZ], RZ ;  /* 0x000000ff04ff79a7 */ /* 0x0001e2000810043f */
[----:B------:R-:W-:Y:S05]  /*1670*/  @P1 BRA `(.L_x_24) ;  /* 0x0000000000041947 */ /* 0x000fea0003800000 */
[----:B------:R-:W-:Y:S01]  /*1680*/  BPT.TRAP 0x1 ;  /* 0x000000040000795c */ /* 0x000fe20000300000 */
.L_x_24:
[----:B------:R-:W-:Y:S01]  /*1690*/  UIADD3 UR8, UR8, 0x1, URZ ;  /* 0x0000000108087890 */ /* 0x000fe2000fffe03f */
[C---:B------:R-:W-:Y:S01]  /*16a0*/  ISETP.GT.AND P2, PT, R0.reuse, 0x1, PT ;  /* 0x000000010000780c */ /* 0x040fe20003f44270 */
[----:B------:R-:W-:Y:S02]  /*16b0*/  VIADD R3, R3, 0x1 ;  /* 0x0000000103037836 */ /* 0x000fe40000000000 */
[----:B------:R-:W-:Y:S01]  /*16c0*/  UISETP.NE.AND UP0, UPT, UR8, 0x3, UPT ;  /* 0x000000030800788c */ /* 0x000fe2000bf05270 */
[----:B------:R-:W-:Y:S02]  /*16d0*/  VIADD R0, R0, 0xffffffff ;  /* 0xffffffff00007836 */ /* 0x000fe40000000000 */
[C---:B------:R-:W-:Y:S01]  /*16e0*/  ISETP.NE.AND P1, PT, R3.reuse, 0x3, PT ;  /* 0x000000030300780c */ /* 0x040fe20003f25270 */
[----:B------:R-:W-:Y:S02]  /*16f0*/  USEL UR4, URZ, 0x1, UP0 ;  /* 0x000000013f047887 */ /* 0x000fe40008000000 */
[----:B------:R-:W-:Y:S01]  /*1700*/  USEL UR8, UR8, URZ, UP0 ;  /* 0x0000003f08087287 */ /* 0x000fe20008000000 */
[----:B------:R-:W-:-:S03]  /*1710*/  SEL R3, R3, RZ, P1 ;  /* 0x000000ff03037207 */ /* 0x000fc60000800000 */
[----:B------:R-:W-:Y:S01]  /*1720*/  LOP3.LUT R7, R7, UR4, RZ, 0x3c, !PT ;  /* 0x0000000407077c12 */ /* 0x000fe2000f8e3cff */
[----:B------:R-:W-:Y:S07]  /*1730*/  @P2 BRA `(.L_x_25) ;  /* 0xfffffffc00402947 */ /* 0x000fee000383ffff */
.L_x_18:
[----:B------:R-:W2:Y:S02]  /*1740*/  LDC R0, c[0x0][0x28c] ;  /* 0x0000a300ff007b82 */ /* 0x000ea40000000800 */
[----:B--2---:R-:W-:-:S13]  /*1750*/  ISETP.GE.AND P1, PT, R0, 0x1, PT ;  /* 0x000000010000780c */ /* 0x004fda0003f26270 */
[----:B------:R-:W-:Y:S05]  /*1760*/  @!P1 BRA `(.L_x_26) ;  /* 0x0000000000409947 */ /* 0x000fea0003800000 */
[----:B------:R-:W-:Y:S05]  /*1770*/  @!P0 BRA `(.L_x_27) ;  /* 0x0000000000048947 */ /* 0x000fea0003800000 */
[----:B------:R-:W-:Y:S01]  /*1780*/  BPT.TRAP 0x1 ;  /* 0x000000040000795c */ /* 0x000fe20000300000 */
.L_x_27:
[----:B------:R-:W-:Y:S01]  /*1790*/  UISETP.LT.AND UP0, UPT, UR40, 0x1, UPT ;  /* 0x000000012800788c */ /* 0x000fe2000bf01270 */
[----:B------:R-:W-:-:S03]  /*17a0*/  ISETP.GT.U32.AND P0, PT, R19, 0x1, PT ;  /* 0x000000011300780c */ /* 0x000fc60003f04070 */
[----:B------:R-:W-:-:S04]  /*17b0*/  USEL UR6, UR40, 0x1, UP0 ;  /* 0x0000000128067887 */ /* 0x000fc80008000000 */
[----:B------:R-:W-:-:S04]  /*17c0*/  UIADD3 UR6, UR39, UR40, -UR6 ;  /* 0x0000002827067290 */ /* 0x000fc8000fffe806 */
[----:B------:R-:W-:-:S04]  /*17d0*/  UIMAD.WIDE.U32 UR4, UR6, -0x55555555, URZ ;  /* 0xaaaaaaab060478a5 */ /* 0x000fc8000f8e003f */
[----:B------:R-:W-:-:S04]  /*17e0*/  USHF.R.U32.HI UR4, URZ, 0x1, UR5 ;  /* 0x000000013f047899 */ /* 0x000fc80008011605 */
[----:B------:R-:W-:-:S06]  /*17f0*/  UIMAD UR6, UR4, -0x3, UR6 ;  /* 0xfffffffd040678a4 */ /* 0x000fcc000f8e0206 */
[----:B------:R-:W-:-:S04]  /*1800*/  IMAD.U32 R3, RZ, RZ, UR6 ;  /* 0x00000006ff037e24 */ /* 0x000fc8000f8e00ff */
[----:B------:R-:W-:-:S04]  /*1810*/  IMAD R0, R3, 0x8, R6 ;  /* 0x0000000803007824 */ /* 0x000fc800078e0206 */
[----:B------:R-:W-:-:S05]  /*1820*/  VIADD R0, R0, 0x18 ;  /* 0x0000001800007836 */ /* 0x000fca0000000000 */
[----:B------:R-:W-:-:S04]  /*1830*/  PRMT R0, RZ, 0x654, R0 ;  /* 0x00000654ff007816 */ /* 0x000fc80000000000 */
[----:B------:R2:W-:Y:S01]  /*1840*/  SYNCS.ARRIVE.TRANS64.RED.A1T0 RZ, [R0+URZ], RZ ;  /* 0x000000ff00ff79a7 */ /* 0x0005e2000810043f */
[----:B------:R-:W-:Y:S05]  /*1850*/  @P0 BRA `(.L_x_26) ;  /* 0x0000000000040947 */ /* 0x000fea0003800000 */
[----:B------:R-:W-:Y:S01]  /*1860*/  BPT.TRAP 0x1 ;  /* 0x000000040000795c */ /* 0x000fe20000300000 */
.L_x_26:
[----:B------:R-:W3:Y:S01]  /*1870*/  LDC R6, c[0x0][0x288] ;  /* 0x0000a200ff067b82 */ /* 0x000ee20000000800 */
[--C-:B--2---:R-:W-:Y:S01]  /*1880*/  SHF.R.U32.HI R0, RZ, 0x2, R18.reuse ;  /* 0x00000002ff007819 */ /* 0x104fe20000011612 */
[----:B------:R-:W-:Y:S01]  /*1890*/  IMAD.SHL.U32 R91, R91, 0x40, RZ ;  /* 0x000000405b5b7824 */ /* 0x000fe200078e00ff */
[----:B01----:R-:W-:Y:S01]  /*18a0*/  LOP3.LUT R4, R18, 0x60, RZ, 0xc0, !PT ;  /* 0x0000006012047812 */ /* 0x003fe200078ec0ff */
[----:B------:R-:W-:Y:S01]  /*18b0*/  UIADD3 UR39, UR40, UR39, URZ ;  /* 0x0000002728277290 */ /* 0x000fe2000fffe03f */
[----:B------:R-:W-:Y:S01]  /*18c0*/  SHF.R.U32.HI R5, RZ, 0x7, R18 ;  /* 0x00000007ff057819 */ /* 0x000fe20000011612 */
[----:B------:R-:W-:Y:S01]  /*18d0*/  IMAD.SHL.U32 R9, R90, 0x100, RZ ;  /* 0x000001005a097824 */ /* 0x000fe200078e00ff */
[----:B------:R-:W-:Y:S01]  /*18e0*/  LOP3.LUT R3, R0, 0x7, RZ, 0xc0, !PT ;  /* 0x0000000700037812 */ /* 0x000fe200078ec0ff */
[----:B------:R-:W-:Y:S01]  /*18f0*/  UISETP.GT.U32.AND UP0, UPT, UR39, 0x2, UPT ;  /* 0x000000022700788c */ /* 0x000fe2000bf04070 */
[----:B------:R-:W-:Y:S01]  /*1900*/  SHF.R.U32.HI R8, RZ, 0x1, R4 ;  /* 0x00000001ff087819 */ /* 0x000fe20000011604 */
[C---:B------:R-:W-:Y:S01]  /*1910*/  IMAD.SHL.U32 R14, R18.reuse, 0x2, RZ ;  /* 0x00000002120e7824 */ /* 0x040fe200078e00ff */
[----:B------:R-:W-:Y:S01]  /*1920*/  LOP3.LUT R0, R5, 0x1, RZ, 0xc0, !PT ;  /* 0x0000000105007812 */ /* 0x000fe200078ec0ff */
[----:B------:R-:W-:Y:S01]  /*1930*/  ULDC UR7, c[0x0][0x284] ;  /* 0x0000a10000077ab9 */ /* 0x000fe20000000800 */
[----:B------:R-:W-:Y:S01]  /*1940*/  IADD3 R5, RZ, -R8, -R3 ;  /* 0x80000008ff057210 */ /* 0x000fe20007ffe803 */
[----:B------:R-:W-:Y:S01]  /*1950*/  UISETP.LT.U32.AND UP0, UPT, UR40, 0x3, UP0 ;  /* 0x000000032800788c */ /* 0x000fe20008701070 */
[----:B------:R-:W-:Y:S01]  /*1960*/  LOP3.LUT R4, R18, 0x3, RZ, 0xc0, !PT ;  /* 0x0000000312047812 */ /* 0x000fe200078ec0ff */
[----:B------:R-:W-:Y:S01]  /*1970*/  UISETP.GE.U32.AND UP1, UPT, UR40, 0x3, UPT ;  /* 0x000000032800788c */ /* 0x000fe2000bf26070 */
[----:B------:R-:W-:Y:S01]  /*1980*/  SHF.R.S32.HI R94, RZ, 0x1f, R89 ;  /* 0x0000001fff5e7819 */ /* 0x000fe20000011459 */
[C---:B------:R-:W-:Y:S01]  /*1990*/  IMAD.SHL.U32 R10, R0.reuse, 0x40, RZ ;  /* 0x00000040000a7824 */ /* 0x040fe200078e00ff */
[C---:B------:R-:W-:Y:S01]  /*19a0*/  LOP3.LUT R14, R91.reuse, 0x6, R14, 0xf8, !PT ;  /* 0x000000065b0e7812 */ /* 0x040fe200078ef80e */
[----:B------:R-:W-:Y:S01]  /*19b0*/  IMAD R100, R0, -0x40, R5 ;  /* 0xffffffc000647824 */ /* 0x000fe200078e0205 */
[----:B------:R-:W-:Y:S01]  /*19c0*/  ULDC.64 UR8, c[0x0][0x5d0] ;  /* 0x0001740000087ab9 */ /* 0x000fe20000000a00 */
[----:B------:R-:W-:Y:S01]  /*19d0*/  UIMAD.WIDE.U32 UR4, UR39, -0x55555555, URZ ;  /* 0xaaaaaaab270478a5 */ /* 0x000fe2000f8e003f */
[----:B------:R-:W-:Y:S01]  /*19e0*/  SHF.R.S32.HI R15, RZ, 0x1f, R14 ;  /* 0x0000001fff0f7819 */ /* 0x000fe2000001140e */
[----:B------:R-:W-:Y:S01]  /*19f0*/  USEL UR6, URZ, 0x1, !UP0 ;  /* 0x000000013f067887 */ /* 0x000fe2000c000000 */
[----:B---3--:R-:W-:Y:S01]  /*1a00*/  ISETP.GE.AND P0, PT, R91, R6, PT ;  /* 0x000000065b00720c */ /* 0x008fe20003f06270 */
[----:B------:R-:W-:Y:S01]  /*1a10*/  IMAD R0, R4, -0x2, R6 ;  /* 0xfffffffe04007824 */ /* 0x000fe200078e0206 */
[----:B------:R-:W-:Y:S01]  /*1a20*/  USHF.R.U32.HI UR4, URZ, 0x1, UR5 ;  /* 0x000000013f047899 */ /* 0x000fe20008011605 */
[----:B------:R-:W-:Y:S01]  /*1a30*/  IMAD R6, R94, UR8, RZ ;  /* 0x000000085e067c24 */ /* 0x000fe2000f8e02ff */
[----:B------:R-:W-:Y:S01]  /*1a40*/  ISETP.GE.OR P0, PT, R9, UR7, P0 ;  /* 0x0000000709007c0c */ /* 0x000fe20008706670 */
[----:B------:R-:W-:Y:S01]  /*1a50*/  IMAD.WIDE R4, R90, 0x100, RZ ;  /* 0x000001005a047825 */ /* 0x000fe200078e02ff */
[----:B------:R-:W-:Y:S01]  /*1a60*/  ULOP3.LUT UR38, UR38, UR6, URZ, 0x3c, !UPT ;  /* 0x0000000626267292 */ /* 0x000fe2000f8e3c3f */
[----:B------:R-:W-:Y:S01]  /*1a70*/  LOP3.LUT R3, R10, 0x40, R3, 0xe2, !PT ;  /* 0x000000400a037812 */ /* 0x000fe200078ee203 */
[----:B------:R-:W-:Y:S01]  /*1a80*/  UIMAD UR39, UR4, -0x3, UR39 ;  /* 0xfffffffd042778a4 */ /* 0x000fe2000f8e0227 */
[C---:B------:R-:W-:Y:S01]  /*1a90*/  IMAD R11, R89.reuse, UR9, R6 ;  /* 0x00000009590b7c24 */ /* 0x040fe2000f8e0206 */
[----:B------:R-:W-:Y:S01]  /*1aa0*/  @UP1 ULOP3.LUT UR38, UR38, 0x1, UR4, 0x78, !UPT ;  /* 0x0000000126261892 */ /* 0x000fe2000f8e7804 */
[----:B------:R-:W-:Y:S01]  /*1ab0*/  IMAD.WIDE.U32 R6, R89, UR8, R14 ;  /* 0x0000000859067c25 */ /* 0x000fe2000f8e000e */
[----:B------:R-:W-:-:S02]  /*1ac0*/  IADD3 R100, -R9, UR7, R100 ;  /* 0x0000000709647c10 */ /* 0x000fc4000fffe164 */
[----:B------:R-:W-:Y:S01]  /*1ad0*/  LOP3.LUT R103, R4, R3, R8, 0xfe, !PT ;  /* 0x0000000304677212 */ /* 0x000fe200078efe08 */
[----:B------:R-:W-:Y:S02]  /*1ae0*/  IMAD.IADD R3, R0, 0x1, -R91 ;  /* 0x0000000100037824 */ /* 0x000fe400078e0a5b */
[----:B------:R-:W-:Y:S02]  /*1af0*/  IMAD.IADD R7, R7, 0x1, R11 ;  /* 0x0000000107077824 */ /* 0x000fe400078e020b */
[----:B------:R-:W-:Y:S01]  /*1b00*/  IMAD.MOV.U32 R0, RZ, RZ, -0x1 ;  /* 0xffffffffff007424 */ /* 0x000fe200078e00ff */
[----:B------:R-:W-:Y:S06]  /*1b10*/  @P0 BRA `(.L_x_28) ;  /* 0x0000003000f40947 */ /* 0x000fec0003800000 */
[----:B------:R-:W0:Y:S01]  /*1b20*/  LDC.64 R20, c[0x0][0x5c8] ;  /* 0x00017200ff147b82 */ /* 0x000e220000000a00 */
[----:B------:R-:W-:Y:S01]  /*1b30*/  ULDC.64 UR4, c[0x0][0x5c0] ;  /* 0x0001700000047ab9 */ /* 0x000fe20000000a00 */
[----:B------:R-:W-:Y:S01]  /*1b40*/  BSSY B0, `(.L_x_28) ;  /* 0x000033a000007945 */ /* 0x000fe20003800000 */
[-C--:B0-----:R-:W-:Y:S01]  /*1b50*/  IMAD R8, R5, R20.reuse, RZ ;  /* 0x0000001405087224 */ /* 0x081fe200078e02ff */
[----:B------:R-:W-:Y:S01]  /*1b60*/  SHF.L.U64.HI R13, R20, 0x7, R21 ;  /* 0x00000007140d7819 */ /* 0x000fe20000010215 */
[----:B------:R-:W-:-:S04]  /*1b70*/  IMAD.WIDE.U32 R6, R103, R20, R6 ;  /* 0x0000001467067225 */ /* 0x000fc800078e0006 */
[----:B------:R-:W-:Y:S01]  /*1b80*/  IMAD R9, R103, R21, R8 ;  /* 0x0000001567097224 */ /* 0x000fe200078e0208 */
[----:B------:R-:W-:Y:S01]  /*1b90*/  IADD3 R92, P0, R6, UR4, RZ ;  /* 0x00000004065c7c10 */ /* 0x000fe2000ff1e0ff */
[C---:B------:R-:W-:Y:S02]  /*1ba0*/  IMAD.SHL.U32 R11, R20.reuse, 0x80, RZ ;  /* 0x00000080140b7824 */ /* 0x040fe400078e00ff */
[----:B------:R-:W-:Y:S01]  /*1bb0*/  IMAD.IADD R9, R7, 0x1, R9 ;  /* 0x0000000107097824 */ /* 0x000fe200078e0209 */
[-C--:B------:R-:W-:Y:S02]  /*1bc0*/  LEA R6, P1, R20, R92.reuse, 0x3 ;  /* 0x0000005c14067211 */ /* 0x080fe400078218ff */
[----:B------:R-:W-:Y:S02]  /*1bd0*/  IADD3 R8, P2, R11, R92, RZ ;  /* 0x0000005c0b087210 */ /* 0x000fe40007f5e0ff */
[----:B------:R-:W-:Y:S02]  /*1be0*/  IADD3.X R93, R9, UR5, RZ, P0, !PT ;  /* 0x00000005095d7c10 */ /* 0x000fe400087fe4ff */
[----:B-----5:R-:W-:-:S02]  /*1bf0*/  ISETP.NE.AND P0, PT, R23, RZ, PT ;  /* 0x000000ff1700720c */ /* 0x020fc40003f05270 */
[----:B------:R-:W-:Y:S01]  /*1c00*/  LEA.HI.X R7, R20, R93, R21, 0x3, P1 ;  /* 0x0000005d14077211 */ /* 0x000fe200008f1c15 */
[----:B------:R-:W-:Y:S01]  /*1c10*/  IMAD.X R9, R13, 0x1, R93, P2 ;  /* 0x000000010d097824 */ /* 0x000fe200010e065d */
[----:B------:R-:W-:-:S05]  /*1c20*/  IADD3 R10, P1, R11, R6, RZ ;  /* 0x000000060b0a7210 */ /* 0x000fca0007f3e0ff */
[----:B------:R-:W-:-:S04]  /*1c30*/  IMAD.X R11, R13, 0x1, R7, P1 ;  /* 0x000000010d0b7824 */ /* 0x000fc800008e0607 */
[----:B------:R-:W-:Y:S05]  /*1c40*/  @!P0 BRA `(.L_x_29) ;  /* 0x0000002400948947 */ /* 0x000fea0003800000 */
[----:B------:R-:W0:Y:S01]  /*1c50*/  LDC.64 R90, c[0x0][0x5b0] ;  /* 0x00016c00ff5a7b82 */ /* 0x000e220000000a00 */
[----:B------:R-:W-:Y:S01]  /*1c60*/  ULDC.64 UR4, c[0x0][0x5b8] ;  /* 0x00016e0000047ab9 */ /* 0x000fe20000000a00 */
[----:B------:R-:W-:Y:S01]  /*1c70*/  ISETP.GE.AND P0, PT, R100, 0x1, PT ;  /* 0x000000016400780c */ /* 0x000fe20003f06270 */
[----:B------:R-:W-:Y:S01]  /*1c80*/  IMAD R20, R94, UR4, RZ ;  /* 0x000000045e147c24 */ /* 0x000fe2000f8e02ff */
[----:B------:R-:W-:Y:S01]  /*1c90*/  BSSY B1, `(.L_x_30) ;  /* 0x0000010000017945 */ /* 0x000fe20003800000 */
[----:B------:R-:W-:Y:S01]  /*1ca0*/  IMAD.WIDE.U32 R14, R89, UR4, R14 ;  /* 0x00000004590e7c25 */ /* 0x000fe2000f8e000e */
[----:B------:R-:W-:Y:S02]  /*1cb0*/  ISETP.LT.OR P3, PT, R3, 0x1, !P0 ;  /* 0x000000010300780c */ /* 0x000fe40004761670 */
[----:B------:R-:W1:Y:S01]  /*1cc0*/  LDC.64 R12, c[0x0][0x5a8] ;  /* 0x00016a00ff0c7b82 */ /* 0x000e620000000a00 */
[----:B------:R-:W-:Y:S02]  /*1cd0*/  IMAD R21, R89, UR5, R20 ;  /* 0x0000000559157c24 */ /* 0x000fe4000f8e0214 */
[----:B------:R-:W-:-:S02]  /*1ce0*/  IMAD.MOV.U32 R20, RZ, RZ, R14 ;  /* 0x000000ffff147224 */ /* 0x000fc400078e000e */
[----:B------:R-:W-:Y:S02]  /*1cf0*/  IMAD.IADD R21, R15, 0x1, R21 ;  /* 0x000000010f157824 */ /* 0x000fe400078e0215 */
[-C--:B0-----:R-:W-:Y:S01]  /*1d00*/  IMAD R96, R5, R90.reuse, RZ ;  /* 0x0000005a05607224 */ /* 0x081fe200078e02ff */
[----:B------:R-:W-:Y:S01]  /*1d10*/  SHF.L.U64.HI R97, R90, 0x3, R91 ;  /* 0x000000035a617819 */ /* 0x000fe2000001025b */
[----:B------:R-:W-:-:S04]  /*1d20*/  IMAD.WIDE.U32 R94, R103, R90, R20 ;  /* 0x0000005a675e7225 */ /* 0x000fc800078e0014 */
[----:B------:R-:W-:Y:S01]  /*1d30*/  IMAD R101, R103, R91, R96 ;  /* 0x0000005b67657224 */ /* 0x000fe200078e0260 */
[----:B-1----:R-:W-:Y:S01]  /*1d40*/  IADD3 R94, P1, R94, R12, RZ ;  /* 0x0000000c5e5e7210 */ /* 0x002fe20007f3e0ff */
[----:B------:R-:W-:-:S03]  /*1d50*/  IMAD.SHL.U32 R96, R90, 0x8, RZ ;  /* 0x000000085a607824 */ /* 0x000fc600078e00ff */
[----:B------:R-:W-:Y:S01]  /*1d60*/  IADD3.X R95, R13, R95, R101, P1, !PT ;  /* 0x0000005f0d5f7210 */ /* 0x000fe20000ffe465 */
[----:B------:R-:W-:Y:S08]  /*1d70*/  @P3 BRA `(.L_x_31) ;  /* 0x0000000000043947 */ /* 0x000ff00003800000 */
[----:B------:R0:W5:Y:S02]  /*1d80*/  LDG.E.U8 R88, desc[UR36][R94.64] ;  /* 0x000000245e587981 */ /* 0x000164000c1e1100 */
.L_x_31:
[----:B------:R-:W-:Y:S05]  /*1d90*/  BSYNC B1 ;  /* 0x0000000000017941 */ /* 0x000fea0003800000 */
.L_x_30:
[----:B-----5:R-:W-:Y:S01]  /*1da0*/  LOP3.LUT R89, R88, 0xffff, RZ, 0xc0, !PT ;  /* 0x0000ffff58597812 */ /* 0x020fe200078ec0ff */
[----:B------:R-:W-:Y:S01]  /*1db0*/  IMAD.WIDE.U32 R98, R103, R90, R96 ;  /* 0x0000005a67627225 */ /* 0x000fe200078e0060 */
[----:B------:R-:W-:Y:S01]  /*1dc0*/  ISETP.LT.OR P4, PT, R3, 0x2, !P0 ;  /* 0x000000020300780c */ /* 0x000fe20004781670 */
[----:B------:R-:W-:Y:S01]  /*1dd0*/  BSSY B1, `(.L_x_32) ;  /* 0x000000e000017945 */ /* 0x000fe20003800000 */
[----:B------:R-:W-:Y:S01]  /*1de0*/  PRMT R102, R89, 0x8880, RZ ;  /* 0x0000888059667816 */ /* 0x000fe200000000ff */
[----:B------:R-:W-:Y:S01]  /*1df0*/  IMAD.IADD R99, R101, 0x1, R99 ;  /* 0x0000000165637824 */ /* 0x000fe200078e0263 */
[----:B------:R-:W-:Y:S02]  /*1e00*/  IADD3 R98, P2, P5, R14, R12, R98 ;  /* 0x0000000c0e627210 */ /* 0x000fe40007d5e062 */
[----:B------:R-:W-:Y:S01]  /*1e10*/  ISETP.GE.AND P1, PT, R100, 0x9, PT ;  /* 0x000000096400780c */ /* 0x000fe20003f26270 */
[----:B------:R-:W-:Y:S01]  /*1e20*/  IMAD R89, R102, R23, RZ ;  /* 0x0000001766597224 */ /* 0x000fe200078e02ff */
[----:B------:R-:W-:-:S02]  /*1e30*/  IADD3.X R99, R21, R13, R99, P2, P5 ;  /* 0x0000000d15637210 */ /* 0x000fc400017ea463 */
[----:B------:R-:W-:Y:S01]  /*1e40*/  ISETP.LT.OR P2, PT, R3, 0x1, !P1 ;  /* 0x000000010300780c */ /* 0x000fe20004f41670 */
[----:B------:R-:W-:-:S05]  /*1e50*/  @!P3 IMAD R101, R56, R22, R89 ;  /* 0x000000163865b224 */ /* 0x000fca00078e0259 */
[----:B------:R1:W-:Y:S01]  /*1e60*/  @!P3 STG.E.U8 desc[UR36][R92.64], R101 ;  /* 0x000000655c00b986 */ /* 0x0003e2000c101124 */
[----:B------:R-:W-:Y:S06]  /*1e70*/  @P4 BRA `(.L_x_33) ;  /* 0x00000000000c4947 */ /* 0x000fec0003800000 */
[----:B------:R-:W2:Y:S02]  /*1e80*/  LDG.E.U8 R88, desc[UR36][R94.64+0x1] ;  /* 0x000001245e587981 */ /* 0x000ea4000c1e1100 */
[----:B--2---:R-:W-:-:S05]  /*1e90*/  PRMT R56, R88, 0x8880, RZ ;  /* 0x0000888058387816 */ /* 0x004fca00000000ff */
[----:B------:R-:W-:-:S07]  /*1ea0*/  IMAD R89, R56, R23, RZ ;  /* 0x0000001738597224 */ /* 0x000fce00078e02ff */
.L_x_33:
[----:B------:R-:W-:Y:S05]  /*1eb0*/  BSYNC B1 ;  /* 0x0000000000017941 */ /* 0x000fea0003800000 */
.L_x_32:
[----:B------:R-:W-:Y:S01]  /*1ec0*/  @!P4 IMAD R57, R57, R22, R89 ;  /* 0x000000163939c224 */ /* 0x000fe200078e0259 */
[----:B------:R-:W-:Y:S04]  /*1ed0*/  BSSY B1, `(.L_x_34) ;  /* 0x0000006000017945 */ /* 0x000fe80003800000 */
[----:B------:R2:W-:Y:S01]  /*1ee0*/  @!P4 STG.E.U8 desc[UR36][R92.64+0x1], R57 ;  /* 0x000001395c00c986 */ /* 0x0005e2000c101124 */
[----:B------:R-:W-:Y:S05]  /*1ef0*/  @P2 BRA `(.L_x_35) ;  /* 0x00000000000c2947 */ /* 0x000fea0003800000 */
[----:B------:R-:W3:Y:S02]  /*1f00*/  LDG.E.U8 R88, desc[UR36][R98.64] ;  /* 0x0000002462587981 */ /* 0x000ee4000c1e1100 */
[----:B---3--:R-:W-:-:S05]  /*1f10*/  PRMT R56, R88, 0x8880, RZ ;  /* 0x0000888058387816 */ /* 0x008fca00000000ff */
[----:B------:R-:W-:-:S07]  /*1f20*/  IMAD R89, R56, R23, RZ ;  /* 0x0000001738597224 */ /* 0x000fce00078e02ff */
.L_x_35:
[----:B------:R-:W-:Y:S05]  /*1f30*/  BSYNC B1 ;  /* 0x0000000000017941 */ /* 0x000fea0003800000 */
.L_x_34:
[C---:B------:R-:W-:Y:S01]  /*1f40*/  ISETP.LT.OR P4, PT, R3.reuse, 0x2, !P1 ;  /* 0x000000020300780c */ /* 0x040fe20004f81670 */
[----:B--2---:R-:W-:Y:S01]  /*1f50*/  @!P2 IMAD R57, R58, R22, R89 ;  /* 0x000000163a39a224 */ /* 0x004fe200078e0259 */
[----:B------:R-:W-:Y:S01]  /*1f60*/  BSSY B1, `(.L_x_36) ;  /* 0x0000009000017945 */ /* 0x000fe20003800000 */
[C---:B------:R-:W-:Y:S02]  /*1f70*/  ISETP.LT.OR P3, PT, R3.reuse, 0x9, !P0 ;  /* 0x000000090300780c */ /* 0x040fe40004761670 */
[C---:B------:R-:W-:Y:S01]  /*1f80*/  ISETP.LT.OR P5, PT, R3.reuse, 0xa, !P0 ;  /* 0x0000000a0300780c */ /* 0x040fe200047a1670 */
[----:B------:R2:W-:Y:S01]  /*1f90*/  @!P2 STG.E.U8 desc[UR36][R6.64], R57 ;  /* 0x000000390600a986 */ /* 0x0005e2000c101124 */
[----:B------:R-:W-:-:S06]  /*1fa0*/  ISETP.LT.OR P2, PT, R3, 0x9, !P1 ;  /* 0x000000090300780c */ /* 0x000fcc0004f41670 */
[----:B------:R-:W-:Y:S07]  /*1fb0*/  @P4 BRA `(.L_x_37) ;  /* 0x00000000000c4947 */ /* 0x000fee0003800000 */
[----:B------:R-:W3:Y:S02]  /*1fc0*/  LDG.E.U8 R88, desc[UR36][R98.64+0x1] ;  /* 0x0000012462587981 */ /* 0x000ee4000c1e1100 */
[----:B---3--:R-:W-:-:S05]  /*1fd0*/  PRMT R56, R88, 0x8880, RZ ;  /* 0x0000888058387816 */ /* 0x008fca00000000ff */
[----:B------:R-:W-:-:S07]  /*1fe0*/  IMAD R89, R56, R23, RZ ;  /* 0x0000001738597224 */ /* 0x000fce00078e02ff */
.L_x_37:
[----:B------:R-:W-:Y:S05]  /*1ff0*/  BSYNC B1 ;  /* 0x0000000000017941 */ /* 0x000fea0003800000 */
.L_x_36:
[----:B------:R-:W-:Y:S01]  /*2000*/  @!P4 IMAD R59, R59, R22, R89 ;  /* 0x000000163b3bc224 */ /* 0x000fe200078e0259 */
[----:B------:R-:W-:Y:S04]  /*2010*/  BSSY B1, `(.L_x_38) ;  /* 0x0000006000017945 */ /* 0x000fe80003800000 */
[----:B------:R3:W-:Y:S01]  /*2020*/  @!P4 STG.E.U8 desc[UR36][R6.64+0x1], R59 ;  /* 0x0000013b0600c986 */ /* 0x0007e2000c101124 */
[----:B------:R-:W-:Y:S05]  /*2030*/  @P3 BRA `(.L_x_39) ;  /* 0x00000000000c3947 */ /* 0x000fea0003800000 */
[----:B------:R-:W4:Y:S02]  /*2040*/  LDG.E.U8 R88, desc[UR36][R94.64+0x8] ;  /* 0x000008245e587981 */ /* 0x000f24000c1e1100 */
[----:B----4-:R-:W-:-:S05]  /*2050*/  PRMT R56, R88, 0x8880, RZ ;  /* 0x0000888058387816 */ /* 0x010fca00000000ff */
[----:B------:R-:W-:-:S07]  /*2060*/  IMAD R89, R56, R23, RZ ;  /* 0x0000001738597224 */ /* 0x000fce00078e02ff */
.L_x_39:
[----:B------:R-:W-:Y:S05]  /*2070*/  BSYNC B1 ;  /* 0x0000000000017941 */ /* 0x000fea0003800000 */
.L_x_38:
[----:B--2---:R-:W-:Y:S01]  /*2080*/  @!P3 IMAD R57, R60, R22, R89 ;  /* 0x000000163c39b224 */ /* 0x004fe200078e0259 */
[----:B------:R-:W-:Y:S04]  /*2090*/  BSSY B1, `(.L_x_40) ;  /* 0x0000006000017945 */ /* 0x000fe80003800000 */
[----:B------:R2:W-:Y:S01]  /*20a0*/  @!P3 STG.E.U8 desc[UR36][R92.64+0x8], R57 ;  /* 0x000008395c00b986 */ /* 0x0005e2000c101124 */
[----:B------:R-:W-:Y:S05]  /*20b0*/  @P5 BRA `(.L_x_41) ;  /* 0x00000000000c5947 */ /* 0x000fea0003800000 */
[----:B------:R-:W4:Y:S02]  /*20c0*/  LDG.E.U8 R88, desc[UR36][R94.64+0x9] ;  /* 0x000009245e587981 */ /* 0x000f24000c1e1100 */
[----:B----4-:R-:W-:-:S05]  /*20d0*/  PRMT R56, R88, 0x8880, RZ ;  /* 0x0000888058387816 */ /* 0x010fca00000000ff */
[----:B------:R-:W-:-:S07]  /*20e0*/  IMAD R89, R56, R23, RZ ;  /* 0x0000001738597224 */ /* 0x000fce00078e02ff */
.L_x_41:
[----:B------:R-:W-:Y:S05]  /*20f0*/  BSYNC B1 ;  /* 0x0000000000017941 */ /* 0x000fea0003800000 */
.L_x_40:
[----:B------:R-:W-:Y:S01]  /*2100*/  @!P5 IMAD R61, R61, R22, R89 ;  /* 0x000000163d3dd224 */ /* 0x000fe200078e0259 */
[----:B------:R-:W-:Y:S04]  /*2110*/  BSSY B1, `(.L_x_42) ;  /* 0x0000006000017945 */ /* 0x000fe80003800000 */
[----:B------:R4:W-:Y:S01]  /*2120*/  @!P5 STG.E.U8 desc[UR36][R92.64+0x9], R61 ;  /* 0x0000093d5c00d986 */ /* 0x0009e2000c101124 */
[----:B------:R-:W-:Y:S05]  /*2130*/  @P2 BRA `(.L_x_43) ;  /* 0x00000000000c2947 */ /* 0x000fea0003800000 */
[----:B------:R-:W5:Y:S02]  /*2140*/  LDG.E.U8 R88, desc[UR36][R98.64+0x8] ;  /* 0x0000082462587981 */ /* 0x000f64000c1e1100 */
[----:B-----5:R-:W-:-:S05]  /*2150*/  PRMT R56, R88, 0x8880, RZ ;  /* 0x0000888058387816 */ /* 0x020fca00000000ff */
[----:B------:R-:W-:-:S07]  /*2160*/  IMAD R89, R56, R23, RZ ;  /* 0x0000001738597224 */ /* 0x000fce00078e02ff */
.L_x_43:
[----:B------:R-:W-:Y:S05]  /*2170*/  BSYNC B1 ;  /* 0x0000000000017941 */ /* 0x000fea0003800000 */
.L_x_42:
        /* <DEDUP_REMOVED lines=8> */
[----:B------:R-:W5:Y:S02]  /*2200*/  LDG.E.U8 R88, desc[UR36][R98.64+0x9] ;  /* 0x0000092462587981 */ /* 0x000f64000c1e1100 */
[----:B-----5:R-:W-:-:S05]  /*2210*/  PRMT R56, R88, 0x8880, RZ ;  /* 0x0000888058387816 */ /* 0x020fca00000000ff */
[----:B------:R-:W-:-:S07]  /*2220*/  IMAD R89, R56, R23, RZ ;  /* 0x0000001738597224 */ /* 0x000fce00078e02ff */
.L_x_45:
[----:B------:R-:W-:Y:S05]  /*2230*/  BSYNC B1 ;  /* 0x0000000000017941 */ /* 0x000fea0003800000 */
.L_x_44:
[----:B------:R-:W-:Y:S01]  /*2240*/  @!P4 IMAD R63, R63, R22, R89 ;  /* 0x000000163f3fc224 */ /* 0x000fe200078e0259 */
[----:B------:R-:W-:Y:S04]  /*2250*/  BSSY B1, `(.L_x_46) ;  /* 0x0000006000017945 */ /* 0x000fe80003800000 */
[----:B------:R0:W-:Y:S01]  /*2260*/  @!P4 STG.E.U8 desc[UR36][R6.64+0x9], R63 ;  /* 0x0000093f0600c986 */ /* 0x0001e2000c101124 */
[----:B------:R-:W-:Y:S05]  /*2270*/  @P3 BRA `(.L_x_47) ;  /* 0x00000000000c3947 */ /* 0x000fea0003800000 */
[----:B------:R-:W5:Y:S02]  /*2280*/  LDG.E.U8 R88, desc[UR36][R94.64+0x10] ;  /* 0x000010245e587981 */ /* 0x000f64000c1e1100 */
[----:B-----5:R-:W-:-:S05]  /*2290*/  PRMT R56, R88, 0x8880, RZ ;  /* 0x0000888058387816 */ /* 0x020fca00000000ff */
[----:B------:R-:W-:-:S07]  /*22a0*/  IMAD R89, R56, R23, RZ ;  /* 0x0000001738597224 */ /* 0x000fce00078e02ff */
.L_x_47:
[----:B------:R-:W-:Y:S05]  /*22b0*/  BSYNC B1 ;  /* 0x0000000000017941 */ /* 0x000fea0003800000 */
.L_x_46:
[----:B--2---:R-:W-:Y:S01]  /*22c0*/  @!P3 IMAD R57, R64, R22, R89 ;  /* 0x000000164039b224 */ /* 0x004fe200078e0259 */
[----:B------:R-:W-:Y:S04]  /*22d0*/  BSSY B1, `(.L_x_48) ;  /* 0x0000006000017945 */ /* 0x000fe80003800000 */
[----:B------:R2:W-:Y:S01]  /*22e0*/  @!P3 STG.E.U8 desc[UR36][R92.64+0x10], R57 ;  /* 0x000010395c00b986 */ /* 0x0005e2000c101124 */
[----:B------:R-:W-:Y:S05]  /*22f0*/  @P5 BRA `(.L_x_49) ;  /* 0x00000000000c5947 */ /* 0x000fea0003800000 */
[----:B------:R-:W5:Y:S02]  /*2300*/  LDG.E.U8 R88, desc[UR36][R94.64+0x11] ;  /* 0x000011245e587981 */ /* 0x000f64000c1e1100 */
[----:B-----5:R-:W-:-:S05]  /*2310*/  PRMT R56, R88, 0x8880, RZ ;  /* 0x0000888058387816 */ /* 0x020fca00000000ff */
[----:B------:R-:W-:-:S07]  /*2320*/  IMAD R89, R56, R23, RZ ;  /* 0x0000001738597224 */ /* 0x000fce00078e02ff */
.L_x_49:
[----:B------:R-:W-:Y:S05]  /*2330*/  BSYNC B1 ;  /* 0x0000000000017941 */ /* 0x000fea0003800000 */
.L_x_48:
[----:B------:R-:W-:Y:S01]  /*2340*/  @!P5 IMAD R65, R65, R22, R89 ;  /* 0x000000164141d224 */ /* 0x000fe200078e0259 */
[----:B------:R-:W-:Y:S04]  /*2350*/  BSSY B1, `(.L_x_50) ;  /* 0x0000006000017945 */ /* 0x000fe80003800000 */
[----:B------:R0:W-:Y:S01]  /*2360*/  @!P5 STG.E.U8 desc[UR36][R92.64+0x11], R65 ;  /* 0x000011415c00d986 */ /* 0x0001e2000c101124 */
[----:B------:R-:W-:Y:S05]  /*2370*/  @P2 BRA `(.L_x_51) ;  /* 0x00000000000c2947 */ /* 0x000fea0003800000 */
[----:B------:R-:W5:Y:S02]  /*2380*/  LDG.E.U8 R88, desc[UR36][R98.64+0x10] ;  /* 0x0000102462587981 */ /* 0x000f64000c1e1100 */
[----:B-----5:R-:W-:-:S05]  /*2390*/  PRMT R56, R88, 0x8880, RZ ;  /* 0x0000888058387816 */ /* 0x020fca00000000ff */
[----:B------:R-:W-:-:S07]  /*23a0*/  IMAD R89, R56, R23, RZ ;  /* 0x0000001738597224 */ /* 0x000fce00078e02ff */
.L_x_51:
[----:B------:R-:W-:Y:S05]  /*23b0*/  BSYNC B1 ;  /* 0x0000000000017941 */ /* 0x000fea0003800000 */
.L_x_50:
        /* <DEDUP_REMOVED lines=11> */
.L_x_53:
[----:B------:R-:W-:Y:S05]  /*2470*/  BSYNC B1 ;  /* 0x0000000000017941 */ /* 0x000fea0003800000 */
.L_x_52:
[----:B------:R-:W-:Y:S01]  /*2480*/  @!P4 IMAD R67, R67, R22, R89 ;  /* 0x000000164343c224 */ /* 0x000fe200078e0259 */
[----:B------:R-:W-:Y:S04]  /*2490*/  BSSY B1, `(.L_x_54) ;  /* 0x0000006000017945 */ /* 0x000fe80003800000 */
[----:B------:R0:W-:Y:S01]  /*24a0*/  @!P4 STG.E.U8 desc[UR36][R6.64+0x11], R67 ;  /* 0x000011430600c986 */ /* 0x0001e2000c101124 */
[----:B------:R-:W-:Y:S05]  /*24b0*/  @P3 BRA `(.L_x_55) ;  /* 0x00000000000c3947 */ /* 0x000fea0003800000 */
[----:B------:R-:W5:Y:S02]  /*24c0*/  LDG.E.U8 R88, desc[UR36][R94.64+0x18] ;  /* 0x000018245e587981 */ /* 0x000f64000c1e1100 */
[----:B-----5:R-:W-:-:S05]  /*24d0*/  PRMT R56, R88, 0x8880, RZ ;  /* 0x0000888058387816 */ /* 0x020fca00000000ff */
[----:B------:R-:W-:-:S07]  /*24e0*/  IMAD R89, R56, R23, RZ ;  /* 0x0000001738597224 */ /* 0x000fce00078e02ff */
.L_x_55:
[----:B------:R-:W-:Y:S05]  /*24f0*/  BSYNC B1 ;  /* 0x0000000000017941 */ /* 0x000fea0003800000 */
.L_x_54:
[----:B--2---:R-:W-:Y:S01]  /*2500*/  @!P3 IMAD R57, R68, R22, R89 ;  /* 0x000000164439b224 */ /* 0x004fe200078e0259 */
[----:B------:R-:W-:Y:S04]  /*2510*/  BSSY B1, `(.L_x_56) ;  /* 0x0000006000017945 */ /* 0x000fe80003800000 */
[----:B------:R2:W-:Y:S01]  /*2520*/  @!P3 STG.E.U8 desc[UR36][R92.64+0x18], R57 ;  /* 0x000018395c00b986 */ /* 0x0005e2000c101124 */
[----:B------:R-:W-:Y:S05]  /*2530*/  @P5 BRA `(.L_x_57) ;  /* 0x00000000000c5947 */ /* 0x000fea0003800000 */
[----:B------:R-:W5:Y:S02]  /*2540*/  LDG.E.U8 R88, desc[UR36][R94.64+0x19] ;  /* 0x000019245e587981 */ /* 0x000f64000c1e1100 */
[----:B-----5:R-:W-:-:S05]  /*2550*/  PRMT R56, R88, 0x8880, RZ ;  /* 0x0000888058387816 */ /* 0x020fca00000000ff */
[----:B------:R-:W-:-:S07]  /*2560*/  IMAD R89, R56, R23, RZ ;  /* 0x0000001738597224 */ /* 0x000fce00078e02ff */
.L_x_57:
[----:B------:R-:W-:Y:S05]  /*2570*/  BSYNC B1 ;  /* 0x0000000000017941 */ /* 0x000fea0003800000 */
.L_x_56:
[----:B------:R-:W-:Y:S01]  /*2580*/  @!P5 IMAD R69, R69, R22, R89 ;  /* 0x000000164545d224 */ /* 0x000fe200078e0259 */
[----:B------:R-:W-:Y:S04]  /*2590*/  BSSY B1, `(.L_x_58) ;  /* 0x0000006000017945 */ /* 0x000fe80003800000 */
[----:B------:R0:W-:Y:S01]  /*25a0*/  @!P5 STG.E.U8 desc[UR36][R92.64+0x19], R69 ;  /* 0x000019455c00d986 */ /* 0x0001e2000c101124 */
[----:B------:R-:W-:Y:S05]  /*25b0*/  @P2 BRA `(.L_x_59) ;  /* 0x00000000000c2947 */ /* 0x000fea0003800000 */
[----:B------:R-:W5:Y:S02]  /*25c0*/  LDG.E.U8 R88, desc[UR36][R98.64+0x18] ;  /* 0x0000182462587981 */ /* 0x000f64000c1e1100 */
[----:B-----5:R-:W-:-:S05]  /*25d0*/  PRMT R56, R88, 0x8880, RZ ;  /* 0x0000888058387816 */ /* 0x020fca00000000ff */
[----:B------:R-:W-:-:S07]  /*25e0*/  IMAD R89, R56, R23, RZ ;  /* 0x0000001738597224 */ /* 0x000fce00078e02ff */
.L_x_59:
[----:B------:R-:W-:Y:S05]  /*25f0*/  BSYNC B1 ;  /* 0x0000000000017941 */ /* 0x000fea0003800000 */
.L_x_58:
        /* <DEDUP_REMOVED lines=11> */
.L_x_61:
[----:B------:R-:W-:Y:S05]  /*26b0*/  BSYNC B1 ;  /* 0x0000000000017941 */ /* 0x000fea0003800000 */
.L_x_60:
[----:B------:R-:W-:Y:S01]  /*26c0*/  @!P4 IMAD R71, R71, R22, R89 ;  /* 0x000000164747c224 */ /* 0x000fe200078e0259 */
[----:B------:R-:W-:Y:S04]  /*26d0*/  BSSY B1, `(.L_x_62) ;  /* 0x0000006000017945 */ /* 0x000fe80003800000 */
[----:B------:R0:W-:Y:S01]  /*26e0*/  @!P4 STG.E.U8 desc[UR36][R6.64+0x19], R71 ;  /* 0x000019470600c986 */ /* 0x0001e2000c101124 */
[----:B------:R-:W-:Y:S05]  /*26f0*/  @P3 BRA `(.L_x_63) ;  /* 0x00000000000c3947 */ /* 0x000fea0003800000 */
[----:B------:R-:W5:Y:S02]  /*2700*/  LDG.E.U8 R88, desc[UR36][R94.64+0x20] ;  /* 0x000020245e587981 */ /* 0x000f64000c1e1100 */
[----:B-----5:R-:W-:-:S05]  /*2710*/  PRMT R56, R88, 0x8880, RZ ;  /* 0x0000888058387816 */ /* 0x020fca00000000ff */
[----:B------:R-:W-:-:S07]  /*2720*/  IMAD R89, R56, R23, RZ ;  /* 0x0000001738597224 */ /* 0x000fce00078e02ff */
.L_x_63:
[----:B------:R-:W-:Y:S05]  /*2730*/  BSYNC B1 ;  /* 0x0000000000017941 */ /* 0x000fea0003800000 */
.L_x_62:
[----:B--2---:R-:W-:Y:S01]  /*2740*/  @!P3 IMAD R57, R72, R22, R89 ;  /* 0x000000164839b224 */ /* 0x004fe200078e0259 */
[----:B------:R-:W-:Y:S04]  /*2750*/  BSSY B1, `(.L_x_64) ;  /* 0x0000006000017945 */ /* 0x000fe80003800000 */
[----:B------:R2:W-:Y:S01]  /*2760*/  @!P3 STG.E.U8 desc[UR36][R92.64+0x20], R57 ;  /* 0x000020395c00b986 */ /* 0x0005e2000c101124 */
[----:B------:R-:W-:Y:S05]  /*2770*/  @P5 BRA `(.L_x_65) ;  /* 0x00000000000c5947 */ /* 0x000fea0003800000 */
[----:B------:R-:W5:Y:S02]  /*2780*/  LDG.E.U8 R88, desc[UR36][R94.64+0x21] ;  /* 0x000021245e587981 */ /* 0x000f64000c1e1100 */
[----:B-----5:R-:W-:-:S05]  /*2790*/  PRMT R56, R88, 0x8880, RZ ;  /* 0x0000888058387816 */ /* 0x020fca00000000ff */
[----:B------:R-:W-:-:S07]  /*27a0*/  IMAD R89, R56, R23, RZ ;  /* 0x0000001738597224 */ /* 0x000fce00078e02ff */
.L_x_65:
[----:B------:R-:W-:Y:S05]  /*27b0*/  BSYNC B1 ;  /* 0x0000000000017941 */ /* 0x000fea0003800000 */
.L_x_64:
[----:B------:R-:W-:Y:S01]  /*27c0*/  @!P5 IMAD R73, R73, R22, R89 ;  /* 0x000000164949d224 */ /* 0x000fe200078e0259 */
[----:B------:R-:W-:Y:S04]  /*27d0*/  BSSY B1, `(.L_x_66) ;  /* 0x0000006000017945 */ /* 0x000fe80003800000 */
[----:B------:R0:W-:Y:S01]  /*27e0*/  @!P5 STG.E.U8 desc[UR36][R92.64+0x21], R73 ;  /* 0x000021495c00d986 */ /* 0x0001e2000c101124 */
[----:B------:R-:W-:Y:S05]  /*27f0*/  @P2 BRA `(.L_x_67) ;  /* 0x00000000000c2947 */ /* 0x000fea0003800000 */
[----:B------:R-:W5:Y:S02]  /*2800*/  LDG.E.U8 R88, desc[UR36][R98.64+0x20] ;  /* 0x0000202462587981 */ /* 0x000f64000c1e1100 */
[----:B-----5:R-:W-:-:S05]  /*2810*/  PRMT R56, R88, 0x8880, RZ ;  /* 0x0000888058387816 */ /* 0x020fca00000000ff */
[----:B------:R-:W-:-:S07]  /*2820*/  IMAD R89, R56, R23, RZ ;  /* 0x0000001738597224 */ /* 0x000fce00078e02ff */
.L_x_67:
[----:B------:R-:W-:Y:S05]  /*2830*/  BSYNC B1 ;  /* 0x0000000000017941 */ /* 0x000fea0003800000 */
.L_x_66:
        /* <DEDUP_REMOVED lines=11> */
.L_x_69:
[----:B------:R-:W-:Y:S05]  /*28f0*/  BSYNC B1 ;  /* 0x0000000000017941 */ /* 0x000fea0003800000 */
.L_x_68:
[----:B------:R-:W-:Y:S01]  /*2900*/  @!P4 IMAD R75, R75, R22, R89 ;  /* 0x000000164b4bc224 */ /* 0x000fe200078e0259 */
[----:B------:R-:W-:Y:S04]  /*2910*/  BSSY B1, `(.L_x_70) ;  /* 0x0000006000017945 */ /* 0x000fe80003800000 */
[----:B------:R0:W-:Y:S01]  /*2920*/  @!P4 STG.E.U8 desc[UR36][R6.64+0x21], R75 ;  /* 0x0000214b0600c986 */ /* 0x0001e2000c101124 */
[----:B------:R-:W-:Y:S05]  /*2930*/  @P3 BRA `(.L_x_71) ;  /* 0x00000000000c3947 */ /* 0x000fea0003800000 */
[----:B------:R-:W5:Y:S02]  /*2940*/  LDG.E.U8 R88, desc[UR36][R94.64+0x28] ;  /* 0x000028245e587981 */ /* 0x000f64000c1e1100 */
[----:B-----5:R-:W-:-:S05]  /*2950*/  PRMT R56, R88, 0x8880, RZ ;  /* 0x0000888058387816 */ /* 0x020fca00000000ff */
[----:B------:R-:W-:-:S07]  /*2960*/  IMAD R89, R56, R23, RZ ;  /* 0x0000001738597224 */ /* 0x000fce00078e02ff */
.L_x_71:
[----:B------:R-:W-:Y:S05]  /*2970*/  BSYNC B1 ;  /* 0x0000000000017941 */ /* 0x000fea0003800000 */
.L_x_70:
[----:B--2---:R-:W-:Y:S01]  /*2980*/  @!P3 IMAD R57, R76, R22, R89 ;  /* 0x000000164c39b224 */ /* 0x004fe200078e0259 */
[----:B------:R-:W-:Y:S04]  /*2990*/  BSSY B1, `(.L_x_72) ;  /* 0x0000006000017945 */ /* 0x000fe80003800000 */
[----:B------:R2:W-:Y:S01]  /*29a0*/  @!P3 STG.E.U8 desc[UR36][R92.64+0x28], R57 ;  /* 0x000028395c00b986 */ /* 0x0005e2000c101124 */
[----:B------:R-:W-:Y:S05]  /*29b0*/  @P5 BRA `(.L_x_73) ;  /* 0x00000000000c5947 */ /* 0x000fea0003800000 */
[----:B------:R-:W5:Y:S02]  /*29c0*/  LDG.E.U8 R88, desc[UR36][R94.64+0x29] ;  /* 0x000029245e587981 */ /* 0x000f64000c1e1100 */
[----:B-----5:R-:W-:-:S05]  /*29d0*/  PRMT R56, R88, 0x8880, RZ ;  /* 0x0000888058387816 */ /* 0x020fca00000000ff */
[----:B------:R-:W-:-:S07]  /*29e0*/  IMAD R89, R56, R23, RZ ;  /* 0x0000001738597224 */ /* 0x000fce00078e02ff */
.L_x_73:
[----:B------:R-:W-:Y:S05]  /*29f0*/  BSYNC B1 ;  /* 0x0000000000017941 */ /* 0x000fea0003800000 */
.L_x_72:
[----:B------:R-:W-:Y:S01]  /*2a00*/  @!P5 IMAD R77, R77, R22, R89 ;  /* 0x000000164d4dd224 */ /* 0x000fe200078e0259 */
[----:B------:R-:W-:Y:S04]  /*2a10*/  BSSY B1, `(.L_x_74) ;  /* 0x0000006000017945 */ /* 0x000fe80003800000 */
[----:B------:R0:W-:Y:S01]  /*2a20*/  @!P5 STG.E.U8 desc[UR36][R92.64+0x29], R77 ;  /* 0x0000294d5c00d986 */ /* 0x0001e2000c101124 */
[----:B------:R-:W-:Y:S05]  /*2a30*/  @P2 BRA `(.L_x_75) ;  /* 0x00000000000c2947 */ /* 0x000fea0003800000 */
[----:B------:R-:W5:Y:S02]  /*2a40*/  LDG.E.U8 R88, desc[UR36][R98.64+0x28] ;  /* 0x0000282462587981 */ /* 0x000f64000c1e1100 */
[----:B-----5:R-:W-:-:S05]  /*2a50*/  PRMT R56, R88, 0x8880, RZ ;  /* 0x0000888058387816 */ /* 0x020fca00000000ff */
[----:B------:R-:W-:-:S07]  /*2a60*/  IMAD R89, R56, R23, RZ ;  /* 0x0000001738597224 */ /* 0x000fce00078e02ff */
.L_x_75:
[----:B------:R-:W-:Y:S05]  /*2a70*/  BSYNC B1 ;  /* 0x0000000000017941 */ /* 0x000fea0003800000 */
.L_x_74:
        /* <DEDUP_REMOVED lines=11> */
.L_x_77:
[----:B------:R-:W-:Y:S05]  /*2b30*/  BSYNC B1 ;  /* 0x0000000000017941 */ /* 0x000fea0003800000 */
.L_x_76:
[----:B------:R-:W-:Y:S01]  /*2b40*/  @!P4 IMAD R79, R79, R22, R89 ;  /* 0x000000164f4fc224 */ /* 0x000fe200078e0259 */
[----:B------:R-:W-:Y:S04]  /*2b50*/  BSSY B1, `(.L_x_78) ;  /* 0x0000006000017945 */ /* 0x000fe80003800000 */
[----:B------:R0:W-:Y:S01]  /*2b60*/  @!P4 STG.E.U8 desc[UR36][R6.64+0x29], R79 ;  /* 0x0000294f0600c986 */ /* 0x0001e2000c101124 */
[----:B------:R-:W-:Y:S05]  /*2b70*/  @P3 BRA `(.L_x_79) ;  /* 0x00000000000c3947 */ /* 0x000fea0003800000 */
[----:B------:R-:W5:Y:S02]  /*2b80*/  LDG.E.U8 R88, desc[UR36][R94.64+0x30] ;  /* 0x000030245e587981 */ /* 0x000f64000c1e1100 */
[----:B-----5:R-:W-:-:S05]  /*2b90*/  PRMT R56, R88, 0x8880, RZ ;  /* 0x0000888058387816 */ /* 0x020fca00000000ff */
[----:B------:R-:W-:-:S07]  /*2ba0*/  IMAD R89, R56, R23, RZ ;  /* 0x0000001738597224 */ /* 0x000fce00078e02ff */
.L_x_79:
[----:B------:R-:W-:Y:S05]  /*2bb0*/  BSYNC B1 ;  /* 0x0000000000017941 */ /* 0x000fea0003800000 */
.L_x_78:
[----:B--2---:R-:W-:Y:S01]  /*2bc0*/  @!P3 IMAD R57, R80, R22, R89 ;  /* 0x000000165039b224 */ /* 0x004fe200078e0259 */
[----:B------:R-:W-:Y:S04]  /*2bd0*/  BSSY B1, `(.L_x_80) ;  /* 0x0000006000017945 */ /* 0x000fe80003800000 */
[----:B------:R2:W-:Y:S01]  /*2be0*/  @!P3 STG.E.U8 desc[UR36][R92.64+0x30], R57 ;  /* 0x000030395c00b986 */ /* 0x0005e2000c101124 */
[----:B------:R-:W-:Y:S05]  /*2bf0*/  @P5 BRA `(.L_x_81) ;  /* 0x00000000000c5947 */ /* 0x000fea0003800000 */
[----:B------:R-:W5:Y:S02]  /*2c00*/  LDG.E.U8 R88, desc[UR36][R94.64+0x31] ;  /* 0x000031245e587981 */ /* 0x000f64000c1e1100 */
[----:B-----5:R-:W-:-:S05]  /*2c10*/  PRMT R56, R88, 0x8880, RZ ;  /* 0x0000888058387816 */ /* 0x020fca00000000ff */
[----:B------:R-:W-:-:S07]  /*2c20*/  IMAD R89, R56, R23, RZ ;  /* 0x0000001738597224 */ /* 0x000fce00078e02ff */
.L_x_81:
[----:B------:R-:W-:Y:S05]  /*2c30*/  BSYNC B1 ;  /* 0x0000000000017941 */ /* 0x000fea0003800000 */
.L_x_80:
[----:B------:R-:W-:Y:S01]  /*2c40*/  @!P5 IMAD R81, R81, R22, R89 ;  /* 0x000000165151d224 */ /* 0x000fe200078e0259 */
[----:B------:R-:W-:Y:S04]  /*2c50*/  BSSY B1, `(.L_x_82) ;  /* 0x0000006000017945 */ /* 0x000fe80003800000 */
[----:B------:R0:W-:Y:S01]  /*2c60*/  @!P5 STG.E.U8 desc[UR36][R92.64+0x31], R81 ;  /* 0x000031515c00d986 */ /* 0x0001e2000c101124 */
[----:B------:R-:W-:Y:S05]  /*2c70*/  @P2 BRA `(.L_x_83) ;  /* 0x00000000000c2947 */ /* 0x000fea0003800000 */
[----:B------:R-:W5:Y:S02]  /*2c80*/  LDG.E.U8 R88, desc[UR36][R98.64+0x30] ;  /* 0x0000302462587981 */ /* 0x000f64000c1e1100 */
[----:B-----5:R-:W-:-:S05]  /*2c90*/  PRMT R56, R88, 0x8880, RZ ;  /* 0x0000888058387816 */ /* 0x020fca00000000ff */
[----:B------:R-:W-:-:S07]  /*2ca0*/  IMAD R89, R56, R23, RZ ;  /* 0x0000001738597224 */ /* 0x000fce00078e02ff */
.L_x_83:
[----:B------:R-:W-:Y:S05]  /*2cb0*/  BSYNC B1 ;  /* 0x0000000000017941 */ /* 0x000fea0003800000 */
.L_x_82:
[C---:B------:R-:W-:Y:S01]  /*2cc0*/  ISETP.LT.OR P4, PT, R3.reuse, 0x32, !P1 ;  /* 0x000000320300780c */ /* 0x040fe20004f81670 */
[----:B--2---:R-:W-:Y:S01]  /*2cd0*/  @!P2 IMAD R57, R82, R22, R89 ;  /* 0x000000165239a224 */ /* 0x004fe200078e0259 */
[----:B------:R-:W-:Y:S01]  /*2ce0*/  BSSY B1, `(.L_x_84) ;  /* 0x000000b000017945 */ /* 0x000fe20003800000 */
[----:B------:R-:W-:Y:S02]  /*2cf0*/  ISETP.LT.OR P3, PT, R3, 0x39, !P0 ;  /* 0x000000390300780c */ /* 0x000fe40004761670 */
[----:B------:R-:W-:Y:S01]  /*2d00*/  IADD3 R103, P5, R103, 0x80, RZ ;  /* 0x0000008067677810 */ /* 0x000fe20007fbe0ff */
[----:B------:R2:W-:Y:S01]  /*2d10*/  @!P2 STG.E.U8 desc[UR36][R6.64+0x30], R57 ;  /* 0x000030390600a986 */ /* 0x0005e2000c101124 */
[C---:B------:R-:W-:Y:S02]  /*2d20*/  ISETP.LT.OR P2, PT, R3.reuse, 0x39, !P1 ;  /* 0x000000390300780c */ /* 0x040fe40004f41670 */
[C---:B------:R-:W-:Y:S02]  /*2d30*/  ISETP.LT.OR P0, PT, R3.reuse, 0x3a, !P0 ;  /* 0x0000003a0300780c */ /* 0x040fe40004701670 */
[----:B------:R-:W-:-:S02]  /*2d40*/  ISETP.LT.OR P1, PT, R3, 0x3a, !P1 ;  /* 0x0000003a0300780c */ /* 0x000fc40004f21670 */
[----:B------:R-:W-:Y:S11]  /*2d50*/  @P4 BRA `(.L_x_85) ;  /* 0x00000000000c4947 */ /* 0x000ff60003800000 */
[----:B------:R-:W5:Y:S02]  /*2d60*/  LDG.E.U8 R88, desc[UR36][R98.64+0x31] ;  /* 0x0000312462587981 */ /* 0x000f64000c1e1100 */
[----:B-----5:R-:W-:-:S05]  /*2d70*/  PRMT R56, R88, 0x8880, RZ ;  /* 0x0000888058387816 */ /* 0x020fca00000000ff */
[----:B------:R-:W-:-:S07]  /*2d80*/  IMAD R89, R56, R23, RZ ;  /* 0x0000001738597224 */ /* 0x000fce00078e02ff */
.L_x_85:
[----:B------:R-:W-:Y:S05]  /*2d90*/  BSYNC B1 ;  /* 0x0000000000017941 */ /* 0x000fea0003800000 */
.L_x_84:
[----:B------:R-:W-:Y:S01]  /*2da0*/  @!P4 IMAD R83, R83, R22, R89 ;  /* 0x000000165353c224 */ /* 0x000fe200078e0259 */
[----:B------:R-:W-:Y:S04]  /*2db0*/  BSSY B1, `(.L_x_86) ;  /* 0x0000006000017945 */ /* 0x000fe80003800000 */
[----:B------:R0:W-:Y:S01]  /*2dc0*/  @!P4 STG.E.U8 desc[UR36][R6.64+0x31], R83 ;  /* 0x000031530600c986 */ /* 0x0001e2000c101124 */
[----:B------:R-:W-:Y:S05]  /*2dd0*/  @P3 BRA `(.L_x_87) ;  /* 0x00000000000c3947 */ /* 0x000fea0003800000 */
[----:B------:R-:W5:Y:S02]  /*2de0*/  LDG.E.U8 R88, desc[UR36][R94.64+0x38] ;  /* 0x000038245e587981 */ /* 0x000f64000c1e1100 */
[----:B-----5:R-:W-:-:S05]  /*2df0*/  PRMT R56, R88, 0x8880, RZ ;  /* 0x0000888058387816 */ /* 0x020fca00000000ff */
[----:B------:R-:W-:-:S07]  /*2e00*/  IMAD R89, R56, R23, RZ ;  /* 0x0000001738597224 */ /* 0x000fce00078e02ff */
.L_x_87:
[----:B------:R-:W-:Y:S05]  /*2e10*/  BSYNC B1 ;  /* 0x0000000000017941 */ /* 0x000fea0003800000 */
.L_x_86:
[----:B--2---:R-:W-:Y:S01]  /*2e20*/  @!P3 IMAD R57, R84, R22, R89 ;  /* 0x000000165439b224 */ /* 0x004fe200078e0259 */
[----:B------:R-:W-:Y:S01]  /*2e30*/  BSSY B1, `(.L_x_88) ;  /* 0x0000007000017945 */ /* 0x000fe20003800000 */
[----:B------:R-:W-:-:S03]  /*2e40*/  IMAD.X R5, RZ, RZ, R5, P5 ;  /* 0x000000ffff057224 */ /* 0x000fc600028e0605 */
[----:B------:R2:W-:Y:S01]  /*2e50*/  @!P3 STG.E.U8 desc[UR36][R92.64+0x38], R57 ;  /* 0x000038395c00b986 */ /* 0x0005e2000c101124 */
[----:B------:R-:W-:Y:S05]  /*2e60*/  @P0 BRA `(.L_x_89) ;  /* 0x00000000000c0947 */ /* 0x000fea0003800000 */
[----:B------:R-:W5:Y:S02]  /*2e70*/  LDG.E.U8 R88, desc[UR36][R94.64+0x39] ;  /* 0x000039245e587981 */ /* 0x000f64000c1e1100 */
[----:B-----5:R-:W-:-:S05]  /*2e80*/  PRMT R4, R88, 0x8880, RZ ;  /* 0x0000888058047816 */ /* 0x020fca00000000ff */
[----:B------:R-:W-:-:S07]  /*2e90*/  IMAD R89, R4, R23, RZ ;  /* 0x0000001704597224 */ /* 0x000fce00078e02ff */
.L_x_89:
[----:B------:R-:W-:Y:S05]  /*2ea0*/  BSYNC B1 ;  /* 0x0000000000017941 */ /* 0x000fea0003800000 */
.L_x_88:
[----:B------:R-:W-:Y:S01]  /*2eb0*/  @!P0 IMAD R85, R85, R22, R89 ;  /* 0x0000001655558224 */ /* 0x000fe200078e0259 */
[----:B------:R-:W-:Y:S01]  /*2ec0*/  BSSY B1, `(.L_x_90) ;  /* 0x0000007000017945 */ /* 0x000fe20003800000 */
[----:B------:R-:W-:-:S03]  /*2ed0*/  IMAD R56, R5, R90, RZ ;  /* 0x0000005a05387224 */ /* 0x000fc600078e02ff */
[----:B------:R0:W-:Y:S01]  /*2ee0*/  @!P0 STG.E.U8 desc[UR36][R92.64+0x39], R85 ;  /* 0x000039555c008986 */ /* 0x0001e2000c101124 */
[----:B------:R-:W-:Y:S05]  /*2ef0*/  @P2 BRA `(.L_x_91) ;  /* 0x00000000000c2947 */ /* 0x000fea0003800000 */
[----:B------:R-:W5:Y:S02]  /*2f00*/  LDG.E.U8 R88, desc[UR36][R98.64+0x38] ;  /* 0x0000382462587981 */ /* 0x000f64000c1e1100 */
[----:B-----5:R-:W-:-:S05]  /*2f10*/  PRMT R4, R88, 0x8880, RZ ;  /* 0x0000888058047816 */ /* 0x020fca00000000ff */
[----:B------:R-:W-:-:S07]  /*2f20*/  IMAD R89, R4, R23, RZ ;  /* 0x0000001704597224 */ /* 0x000fce00078e02ff */
.L_x_91:
[----:B------:R-:W-:Y:S05]  /*2f30*/  BSYNC B1 ;  /* 0x0000000000017941 */ /* 0x000fea0003800000 */
.L_x_90:
[----:B------:R-:W-:Y:S01]  /*2f40*/  @!P2 IMAD R5, R86, R22, R89 ;  /* 0x000000165605a224 */ /* 0x000fe200078e0259 */
[----:B------:R-:W-:Y:S01]  /*2f50*/  BSSY B1, `(.L_x_92) ;  /* 0x0000009000017945 */ /* 0x000fe20003800000 */
[C---:B--2---:R-:W-:Y:S02]  /*2f60*/  IMAD R57, R103.reuse, R91, R56 ;  /* 0x0000005b67397224 */ /* 0x044fe400078e0238 */
[CC--:B------:R-:W-:Y:S01]  /*2f70*/  IMAD.WIDE.U32 R96, R103.reuse, R90.reuse, R96 ;  /* 0x0000005a67607225 */ /* 0x0c0fe200078e0060 */
[----:B------:R2:W-:Y:S03]  /*2f80*/  @!P2 STG.E.U8 desc[UR36][R6.64+0x38], R5 ;  /* 0x000038050600a986 */ /* 0x0005e6000c101124 */
[----:B------:R-:W-:Y:S01]  /*2f90*/  IMAD.WIDE.U32 R90, R103, R90, R20 ;  /* 0x0000005a675a7225 */ /* 0x000fe200078e0014 */
[----:B------:R-:W-:Y:S06]  /*2fa0*/  @P1 BRA `(.L_x_93) ;  /* 0x00000000000c1947 */ /* 0x000fec0003800000 */
[----:B------:R-:W5:Y:S02]  /*2fb0*/  LDG.E.U8 R88, desc[UR36][R98.64+0x39] ;  /* 0x0000392462587981 */ /* 0x000f64000c1e1100 */
[----:B-----5:R-:W-:-:S05]  /*2fc0*/  PRMT R4, R88, 0x8880, RZ ;  /* 0x0000888058047816 */ /* 0x020fca00000000ff */
[----:B------:R-:W-:-:S07]  /*2fd0*/  IMAD R89, R4, R23, RZ ;  /* 0x0000001704597224 */ /* 0x000fce00078e02ff */
.L_x_93:
[----:B------:R-:W-:Y:S05]  /*2fe0*/  BSYNC B1 ;  /* 0x0000000000017941 */ /* 0x000fea0003800000 */
.L_x_92:
[----:B------:R-:W-:Y:S01]  /*2ff0*/  @!P1 IMAD R87, R87, R22, R89 ;  /* 0x0000001657579224 */ /* 0x000fe200078e0259 */
[----:B------:R-:W-:Y:S01]  /*3000*/  ISETP.GE.AND P2, PT, R100, 0x81, PT ;  /* 0x000000816400780c */ /* 0x000fe20003f46270 */
[----:B------:R-:W-:Y:S01]  /*3010*/  BSSY B1, `(.L_x_94) ;  /* 0x000000c000017945 */ /* 0x000fe20003800000 */
[----:B------:R-:W-:Y:S02]  /*3020*/  IADD3 R4, P5, R90, R12, RZ ;  /* 0x0000000c5a047210 */ /* 0x000fe40007fbe0ff */
[----:B------:R0:W-:Y:S01]  /*3030*/  @!P1 STG.E.U8 desc[UR36][R6.64+0x39], R87 ;  /* 0x0000395706009986 */ /* 0x0001e2000c101124 */
[----:B------:R-:W-:Y:S02]  /*3040*/  ISETP.LT.OR P1, PT, R3, 0x1, !P2 ;  /* 0x000000010300780c */ /* 0x000fe40005721670 */
[----:B--2---:R-:W-:Y:S02]  /*3050*/  IADD3.X R5, R13, R91, R57, P5, !PT ;  /* 0x0000005b0d057210 */ /* 0x004fe40002ffe439 */
[----:B------:R-:W-:-:S02]  /*3060*/  ISETP.GE.AND P0, PT, R100, 0x89, PT ;  /* 0x000000896400780c */ /* 0x000fc40003f06270 */
[----:B------:R-:W-:Y:S02]  /*3070*/  IADD3 R12, P4, P3, R14, R12, R96 ;  /* 0x0000000c0e0c7210 */ /* 0x000fe40007b9e060 */
[----:B------:R-:W-:-:S05]  /*3080*/  ISETP.LT.OR P5, PT, R3, 0x2, !P2 ;  /* 0x000000020300780c */ /* 0x000fca00057a1670 */
[----:B0-----:R-:W-:Y:S08]  /*3090*/  @P1 BRA `(.L_x_95) ;  /* 0x00000000000c1947 */ /* 0x001ff00003800000 */
[----:B------:R-:W3:Y:S02]  /*30a0*/  LDG.E.U8 R88, desc[UR36][R4.64] ;  /* 0x0000002404587981 */ /* 0x000ee4000c1e1100 */
[----:B---3--:R-:W-:-:S05]  /*30b0*/  PRMT R6, R88, 0x8880, RZ ;  /* 0x0000888058067816 */ /* 0x008fca00000000ff */
[----:B------:R-:W-:-:S07]  /*30c0*/  IMAD R89, R6, R23, RZ ;  /* 0x0000001706597224 */ /* 0x000fce00078e02ff */
.L_x_95:
[----:B------:R-:W-:Y:S05]  /*30d0*/  BSYNC B1 ;  /* 0x0000000000017941 */ /* 0x000fea0003800000 */
.L_x_94:
[----:B---3--:R-:W-:Y:S01]  /*30e0*/  @!P1 IMAD R7, R24, R22, R89 ;  /* 0x0000001618079224 */ /* 0x008fe200078e0259 */
[----:B------:R-:W-:Y:S01]  /*30f0*/  BSSY B1, `(.L_x_96) ;  /* 0x0000007000017945 */ /* 0x000fe20003800000 */
[----:B------:R-:W-:-:S03]  /*3100*/  IMAD.IADD R96, R57, 0x1, R97 ;  /* 0x0000000139607824 */ /* 0x000fc600078e0261 */
[----:B------:R0:W-:Y:S01]  /*3110*/  @!P1 STG.E.U8 desc[UR36][R8.64], R7 ;  /* 0x0000000708009986 */ /* 0x0001e2000c101124 */
[----:B------:R-:W-:Y:S05]  /*3120*/  @P5 BRA `(.L_x_97) ;  /* 0x00000000000c5947 */ /* 0x000fea0003800000 */
[----:B------:R-:W2:Y:S02]  /*3130*/  LDG.E.U8 R88, desc[UR36][R4.64+0x1] ;  /* 0x0000012404587981 */ /* 0x000ea4000c1e1100 */
[----:B--2---:R-:W-:-:S05]  /*3140*/  PRMT R6, R88, 0x8880, RZ ;  /* 0x0000888058067816 */ /* 0x004fca00000000ff */
[----:B------:R-:W-:-:S07]  /*3150*/  IMAD R89, R6, R23, RZ ;  /* 0x0000001706597224 */ /* 0x000fce00078e02ff */
.L_x_97:
[----:B------:R-:W-:Y:S05]  /*3160*/  BSYNC B1 ;  /* 0x0000000000017941 */ /* 0x000fea0003800000 */
.L_x_96:
[----:B------:R-:W-:Y:S01]  /*3170*/  ISETP.LT.OR P1, PT, R3, 0x1, !P0 ;  /* 0x000000010300780c */ /* 0x000fe20004721670 */
[----:B------:R-:W-:Y:S01]  /*3180*/  @!P5 IMAD R25, R25, R22, R89 ;  /* 0x000000161919d224 */ /* 0x000fe200078e0259 */
[----:B------:R-:W-:Y:S01]  /*3190*/  BSSY B1, `(.L_x_98) ;  /* 0x000000a000017945 */ /* 0x000fe20003800000 */
[----:B------:R-:W-:Y:S02]  /*31a0*/  IADD3.X R13, R21, R13, R96, P4, P3 ;  /* 0x0000000d150d7210 */ /* 0x000fe400027e6460 */
[C---:B------:R-:W-:Y:S01]  /*31b0*/  ISETP.LT.OR P4, PT, R3.reuse, 0x2, !P0 ;  /* 0x000000020300780c */ /* 0x040fe20004781670 */
[----:B------:R2:W-:Y:S01]  /*31c0*/  @!P5 STG.E.U8 desc[UR36][R8.64+0x1], R25 ;  /* 0x000001190800d986 */ /* 0x0005e2000c101124 */
[C---:B------:R-:W-:Y:S02]  /*31d0*/  ISETP.LT.OR P5, PT, R3.reuse, 0x9, !P2 ;  /* 0x000000090300780c */ /* 0x040fe400057a1670 */
[----:B------:R-:W-:-:S04]  /*31e0*/  ISETP.LT.OR P3, PT, R3, 0xa, !P2 ;  /* 0x0000000a0300780c */ /* 0x000fc80005761670 */
[----:B------:R-:W-:Y:S09]  /*31f0*/  @P1 BRA `(.L_x_99) ;  /* 0x00000000000c1947 */ /* 0x000ff20003800000 */
[----:B------:R-:W3:Y:S02]  /*3200*/  LDG.E.U8 R88, desc[UR36][R12.64] ;  /* 0x000000240c587981 */ /* 0x000ee4000c1e1100 */
[----:B---3--:R-:W-:-:S05]  /*3210*/  PRMT R6, R88, 0x8880, RZ ;  /* 0x0000888058067816 */ /* 0x008fca00000000ff */
[----:B------:R-:W-:-:S07]  /*3220*/  IMAD R89, R6, R23, RZ ;  /* 0x0000001706597224 */ /* 0x000fce00078e02ff */
.L_x_99:
[----:B------:R-:W-:Y:S05]  /*3230*/  BSYNC B1 ;  /* 0x0000000000017941 */ /* 0x000fea0003800000 */
.L_x_98:
[----:B0-----:R-:W-:Y:S01]  /*3240*/  @!P1 IMAD R7, R26, R22, R89 ;  /* 0x000000161a079224 */ /* 0x001fe200078e0259 */
[----:B------:R-:W-:Y:S04]  /*3250*/  BSSY B1, `(.L_x_100) ;  /* 0x0000006000017945 */ /* 0x000fe80003800000 */
[----:B------:R0:W-:Y:S01]  /*3260*/  @!P1 STG.E.U8 desc[UR36][R10.64], R7 ;  /* 0x000000070a009986 */ /* 0x0001e2000c101124 */
[----:B------:R-:W-:Y:S05]  /*3270*/  @P4 BRA `(.L_x_101) ;  /* 0x00000000000c4947 */ /* 0x000fea0003800000 */
[----:B------:R-:W3:Y:S02]  /*3280*/  LDG.E.U8 R88, desc[UR36][R12.64+0x1] ;  /* 0x000001240c587981 */ /* 0x000ee4000c1e1100 */
[----:B---3--:R-:W-:-:S05]  /*3290*/  PRMT R6, R88, 0x8880, RZ ;  /* 0x0000888058067816 */ /* 0x008fca00000000ff */
[----:B------:R-:W-:-:S07]  /*32a0*/  IMAD R89, R6, R23, RZ ;  /* 0x0000001706597224 */ /* 0x000fce00078e02ff */
.L_x_101:
[----:B------:R-:W-:Y:S05]  /*32b0*/  BSYNC B1 ;  /* 0x0000000000017941 */ /* 0x000fea0003800000 */
.L_x_100:
[----:B------:R-:W-:Y:S01]  /*32c0*/  @!P4 IMAD R27, R27, R22, R89 ;  /* 0x000000161b1bc224 */ /* 0x000fe200078e0259 */
[----:B------:R-:W-:Y:S04]  /*32d0*/  BSSY B1, `(.L_x_102) ;  /* 0x0000006000017945 */ /* 0x000fe80003800000 */
[----:B------:R3:W-:Y:S01]  /*32e0*/  @!P4 STG.E.U8 desc[UR36][R10.64+0x1], R27 ;  /* 0x0000011b0a00c986 */ /* 0x0007e2000c101124 */
[----:B------:R-:W-:Y:S05]  /*32f0*/  @P5 BRA `(.L_x_103) ;  /* 0x00000000000c5947 */ /* 0x000fea0003800000 */
[----:B------:R-:W5:Y:S02]  /*3300*/  LDG.E.U8 R88, desc[UR36][R4.64+0x8] ;  /* 0x0000082404587981 */ /* 0x000f64000c1e1100 */
[----:B-----5:R-:W-:-:S05]  /*3310*/  PRMT R6, R88, 0x8880, RZ ;  /* 0x0000888058067816 */ /* 0x020fca00000000ff */
[----:B------:R-:W-:-:S07]  /*3320*/  IMAD R89, R6, R23, RZ ;  /* 0x0000001706597224 */ /* 0x000fce00078e02ff */
.L_x_103:
[----:B------:R-:W-:Y:S05]  /*3330*/  BSYNC B1 ;  /* 0x0000000000017941 */ /* 0x000fea0003800000 */
.L_x_102:
[----:B0-----:R-:W-:Y:S01]  /*3340*/  @!P5 IMAD R7, R28, R22, R89 ;  /* 0x000000161c07d224 */ /* 0x001fe200078e0259 */
[----:B------:R-:W-:Y:S04]  /*3350*/  BSSY B1, `(.L_x_104) ;  /* 0x0000006000017945 */ /* 0x000fe80003800000 */
[----:B------:R0:W-:Y:S01]  /*3360*/  @!P5 STG.E.U8 desc[UR36][R8.64+0x8], R7 ;  /* 0x000008070800d986 */ /* 0x0001e2000c101124 */
[----:B------:R-:W-:Y:S05]  /*3370*/  @P3 BRA `(.L_x_105) ;  /* 0x00000000000c3947 */ /* 0x000fea0003800000 */
[----:B------:R-:W5:Y:S02]  /*3380*/  LDG.E.U8 R88, desc[UR36][R4.64+0x9] ;  /* 0x0000092404587981 */ /* 0x000f64000c1e1100 */
[----:B-----5:R-:W-:-:S05]  /*3390*/  PRMT R6, R88, 0x8880, RZ ;  /* 0x0000888058067816 */ /* 0x020fca00000000ff */
[----:B------:R-:W-:-:S07]  /*33a0*/  IMAD R89, R6, R23, RZ ;  /* 0x0000001706597224 */ /* 0x000fce00078e02ff */
.L_x_105:
[----:B------:R-:W-:Y:S05]  /*33b0*/  BSYNC B1 ;  /* 0x0000000000017941 */ /* 0x000fea0003800000 */
.L_x_104:
[----:B------:R-:W-:Y:S01]  /*33c0*/  ISETP.LT.OR P5, PT, R3, 0x9, !P0 ;  /* 0x000000090300780c */ /* 0x000fe200047a1670 */
[----:B------:R-:W-:Y:S01]  /*33d0*/  @!P3 IMAD R29, R29, R22, R89 ;  /* 0x000000161d1db224 */ /* 0x000fe200078e0259 */
        /* <DEDUP_REMOVED lines=9> */
.L_x_107:
[----:B------:R-:W-:Y:S05]  /*3470*/  BSYNC B1 ;  /* 0x0000000000017941 */ /* 0x000fea0003800000 */
.L_x_106:
[----:B0-----:R-:W-:Y:S01]  /*3480*/  @!P5 IMAD R7, R30, R22, R89 ;  /* 0x000000161e07d224 */ /* 0x001fe200078e0259 */
[----:B------:R-:W-:Y:S04]  /*3490*/  BSSY B1, `(.L_x_108) ;  /* 0x0000006000017945 */ /* 0x000fe80003800000 */
[----:B------:R0:W-:Y:S01]  /*34a0*/  @!P5 STG.E.U8 desc[UR36][R10.64+0x8], R7 ;  /* 0x000008070a00d986 */ /* 0x0001e2000c101124 */
[----:B------:R-:W-:Y:S05]  /*34b0*/  @P4 BRA `(.L_x_109) ;  /* 0x00000000000c4947 */ /* 0x000fea0003800000 */
[----:B------:R-:W5:Y:S02]  /*34c0*/  LDG.E.U8 R88, desc[UR36][R12.64+0x9] ;  /* 0x000009240c587981 */ /* 0x000f64000c1e1100 */
[----:B-----5:R-:W-:-:S05]  /*34d0*/  PRMT R6, R88, 0x8880, RZ ;  /* 0x0000888058067816 */ /* 0x020fca00000000ff */
[----:B------:R-:W-:-:S07]  /*34e0*/  IMAD R89, R6, R23, RZ ;  /* 0x0000001706597224 */ /* 0x000fce00078e02ff */
.L_x_109:
[----:B------:R-:W-:Y:S05]  /*34f0*/  BSYNC B1 ;  /* 0x0000000000017941 */ /* 0x000fea0003800000 */
.L_x_108:
[----:B------:R-:W-:Y:S01]  /*3500*/  @!P4 IMAD R31, R31, R22, R89 ;  /* 0x000000161f1fc224 */ /* 0x000fe200078e0259 */
[----:B------:R-:W-:Y:S04]  /*3510*/  BSSY B1, `(.L_x_110) ;  /* 0x0000006000017945 */ /* 0x000fe80003800000 */
[----:B------:R0:W-:Y:S01]  /*3520*/  @!P4 STG.E.U8 desc[UR36][R10.64+0x9], R31 ;  /* 0x0000091f0a00c986 */ /* 0x0001e2000c101124 */
[----:B------:R-:W-:Y:S05]  /*3530*/  @P3 BRA `(.L_x_111) ;  /* 0x00000000000c3947 */ /* 0x000fea0003800000 */
[----:B------:R-:W5:Y:S02]  /*3540*/  LDG.E.U8 R88, desc[UR36][R4.64+0x10] ;  /* 0x0000102404587981 */ /* 0x000f64000c1e1100 */
[----:B-----5:R-:W-:-:S05]  /*3550*/  PRMT R6, R88, 0x8880, RZ ;  /* 0x0000888058067816 */ /* 0x020fca00000000ff */
[----:B------:R-:W-:-:S07]  /*3560*/  IMAD R89, R6, R23, RZ ;  /* 0x0000001706597224 */ /* 0x000fce00078e02ff */
.L_x_111:
[----:B------:R-:W-:Y:S05]  /*3570*/  BSYNC B1 ;  /* 0x0000000000017941 */ /* 0x000fea0003800000 */
.L_x_110:
[----:B0-----:R-:W-:Y:S01]  /*3580*/  @!P3 IMAD R7, R32, R22, R89 ;  /* 0x000000162007b224 */ /* 0x001fe200078e0259 */
[----:B------:R-:W-:Y:S04]  /*3590*/  BSSY B1, `(.L_x_112) ;  /* 0x0000006000017945 */ /* 0x000fe80003800000 */
[----:B------:R0:W-:Y:S01]  /*35a0*/  @!P3 STG.E.U8 desc[UR36][R8.64+0x10], R7 ;  /* 0x000010070800b986 */ /* 0x0001e2000c101124 */
[----:B------:R-:W-:Y:S05]  /*35b0*/  @P1 BRA `(.L_x_113) ;  /* 0x00000000000c1947 */ /* 0x000fea0003800000 */
[----:B------:R-:W5:Y:S02]  /*35c0*/  LDG.E.U8 R88, desc[UR36][R4.64+0x11] ;  /* 0x0000112404587981 */ /* 0x000f64000c1e1100 */
[----:B-----5:R-:W-:-:S05]  /*35d0*/  PRMT R6, R88, 0x8880, RZ ;  /* 0x0000888058067816 */ /* 0x020fca00000000ff */
[----:B------:R-:W-:-:S07]  /*35e0*/  IMAD R89, R6, R23, RZ ;  /* 0x0000001706597224 */ /* 0x000fce00078e02ff */
.L_x_113:
[----:B------:R-:W-:Y:S05]  /*35f0*/  BSYNC B1 ;  /* 0x0000000000017941 */ /* 0x000fea0003800000 */
.L_x_112:
        /* <DEDUP_REMOVED lines=11> */
.L_x_115:
[----:B------:R-:W-:Y:S05]  /*36b0*/  BSYNC B1 ;  /* 0x0000000000017941 */ /* 0x000fea0003800000 */
.L_x_114:
[----:B0-----:R-:W-:Y:S01]  /*36c0*/  @!P4 IMAD R7, R34, R22, R89 ;  /* 0x000000162207c224 */ /* 0x001fe200078e0259 */
[----:B------:R-:W-:Y:S04]  /*36d0*/  BSSY B1, `(.L_x_116) ;  /* 0x0000006000017945 */ /* 0x000fe80003800000 */
[----:B------:R0:W-:Y:S01]  /*36e0*/  @!P4 STG.E.U8 desc[UR36][R10.64+0x10], R7 ;  /* 0x000010070a00c986 */ /* 0x0001e2000c101124 */
[----:B------:R-:W-:Y:S05]  /*36f0*/  @P3 BRA `(.L_x_117) ;  /* 0x00000000000c3947 */ /* 0x000fea0003800000 */
[----:B------:R-:W5:Y:S02]  /*3700*/  LDG.E.U8 R88, desc[UR36][R12.64+0x11] ;  /* 0x000011240c587981 */ /* 0x000f64000c1e1100 */
[----:B-----5:R-:W-:-:S05]  /*3710*/  PRMT R6, R88, 0x8880, RZ ;  /* 0x0000888058067816 */ /* 0x020fca00000000ff */
[----:B------:R-:W-:-:S07]  /*3720*/  IMAD R89, R6, R23, RZ ;  /* 0x0000001706597224 */ /* 0x000fce00078e02ff */
.L_x_117:
[----:B------:R-:W-:Y:S05]  /*3730*/  BSYNC B1 ;  /* 0x0000000000017941 */ /* 0x000fea0003800000 */
.L_x_116:
[----:B------:R-:W-:Y:S01]  /*3740*/  @!P3 IMAD R35, R35, R22, R89 ;  /* 0x000000162323b224 */ /* 0x000fe200078e0259 */
[----:B------:R-:W-:Y:S04]  /*3750*/  BSSY B1, `(.L_x_118) ;  /* 0x0000006000017945 */ /* 0x000fe80003800000 */
[----:B------:R0:W-:Y:S01]  /*3760*/  @!P3 STG.E.U8 desc[UR36][R10.64+0x11], R35 ;  /* 0x000011230a00b986 */ /* 0x0001e2000c101124 */
[----:B------:R-:W-:Y:S05]  /*3770*/  @P5 BRA `(.L_x_119) ;  /* 0x00000000000c5947 */ /* 0x000fea0003800000 */
[----:B------:R-:W5:Y:S02]  /*3780*/  LDG.E.U8 R88, desc[UR36][R4.64+0x18] ;  /* 0x0000182404587981 */ /* 0x000f64000c1e1100 */
[----:B-----5:R-:W-:-:S05]  /*3790*/  PRMT R6, R88, 0x8880, RZ ;  /* 0x0000888058067816 */ /* 0x020fca00000000ff */
[----:B------:R-:W-:-:S07]  /*37a0*/  IMAD R89, R6, R23, RZ ;  /* 0x0000001706597224 */ /* 0x000fce00078e02ff */
.L_x_119:
[----:B------:R-:W-:Y:S05]  /*37b0*/  BSYNC B1 ;  /* 0x0000000000017941 */ /* 0x000fea0003800000 */
.L_x_118:
[----:B0-----:R-:W-:Y:S01]  /*37c0*/  @!P5 IMAD R7, R36, R22, R89 ;  /* 0x000000162407d224 */ /* 0x001fe200078e0259 */
[----:B------:R-:W-:Y:S04]  /*37d0*/  BSSY B1, `(.L_x_120) ;  /* 0x0000006000017945 */ /* 0x000fe80003800000 */
[----:B------:R0:W-:Y:S01]  /*37e0*/  @!P5 STG.E.U8 desc[UR36][R8.64+0x18], R7 ;  /* 0x000018070800d986 */ /* 0x0001e2000c101124 */
[----:B------:R-:W-:Y:S05]  /*37f0*/  @P1 BRA `(.L_x_121) ;  /* 0x00000000000c1947 */ /* 0x000fea0003800000 */
[----:B------:R-:W5:Y:S02]  /*3800*/  LDG.E.U8 R88, desc[UR36][R4.64+0x19] ;  /* 0x0000192404587981 */ /* 0x000f64000c1e1100 */
[----:B-----5:R-:W-:-:S05]  /*3810*/  PRMT R6, R88, 0x8880, RZ ;  /* 0x0000888058067816 */ /* 0x020fca00000000ff */
[----:B------:R-:W-:-:S07]  /*3820*/  IMAD R89, R6, R23, RZ ;  /* 0x0000001706597224 */ /* 0x000fce00078e02ff */
.L_x_121:
[----:B------:R-:W-:Y:S05]  /*3830*/  BSYNC B1 ;  /* 0x0000000000017941 */ /* 0x000fea0003800000 */
.L_x_120:
        /* <DEDUP_REMOVED lines=11> */
.L_x_123:
[----:B------:R-:W-:Y:S05]  /*38f0*/  BSYNC B1 ;  /* 0x0000000000017941 */ /* 0x000fea0003800000 */
.L_x_122:
[----:B0-----:R-:W-:Y:S01]  /*3900*/  @!P4 IMAD R7, R38, R22, R89 ;  /* 0x000000162607c224 */ /* 0x001fe200078e0259 */
[----:B------:R-:W-:Y:S04]  /*3910*/  BSSY B1, `(.L_x_124) ;  /* 0x0000006000017945 */ /* 0x000fe80003800000 */
[----:B------:R0:W-:Y:S01]  /*3920*/  @!P4 STG.E.U8 desc[UR36][R10.64+0x18], R7 ;  /* 0x000018070a00c986 */ /* 0x0001e2000c101124 */
[----:B------:R-:W-:Y:S05]  /*3930*/  @P3 BRA `(.L_x_125) ;  /* 0x00000000000c3947 */ /* 0x000fea0003800000 */
[----:B------:R-:W5:Y:S02]  /*3940*/  LDG.E.U8 R88, desc[UR36][R12.64+0x19] ;  /* 0x000019240c587981 */ /* 0x000f64000c1e1100 */
[----:B-----5:R-:W-:-:S05]  /*3950*/  PRMT R6, R88, 0x8880, RZ ;  /* 0x0000888058067816 */ /* 0x020fca00000000ff */
[----:B------:R-:W-:-:S07]  /*3960*/  IMAD R89, R6, R23, RZ ;  /* 0x0000001706597224 */ /* 0x000fce00078e02ff */
.L_x_125:
[----:B------:R-:W-:Y:S05]  /*3970*/  BSYNC B1 ;  /* 0x0000000000017941 */ /* 0x000fea0003800000 */
.L_x_124:
[----:B------:R-:W-:Y:S01]  /*3980*/  @!P3 IMAD R39, R39, R22, R89 ;  /* 0x000000162727b224 */ /* 0x000fe200078e0259 */
[----:B------:R-:W-:Y:S04]  /*3990*/  BSSY B1, `(.L_x_126) ;  /* 0x0000006000017945 */ /* 0x000fe80003800000 */
[----:B------:R0:W-:Y:S01]  /*39a0*/  @!P3 STG.E.U8 desc[UR36][R10.64+0x19], R39 ;  /* 0x000019270a00b986 */ /* 0x0001e2000c101124 */
[----:B------:R-:W-:Y:S05]  /*39b0*/  @P5 BRA `(.L_x_127) ;  /* 0x00000000000c5947 */ /* 0x000fea0003800000 */
[----:B------:R-:W5:Y:S02]  /*39c0*/  LDG.E.U8 R88, desc[UR36][R4.64+0x20] ;  /* 0x0000202404587981 */ /* 0x000f64000c1e1100 */
[----:B-----5:R-:W-:-:S05]  /*39d0*/  PRMT R6, R88, 0x8880, RZ ;  /* 0x0000888058067816 */ /* 0x020fca00000000ff */
[----:B------:R-:W-:-:S07]  /*39e0*/  IMAD R89, R6, R23, RZ ;  /* 0x0000001706597224 */ /* 0x000fce00078e02ff */
.L_x_127:
[----:B------:R-:W-:Y:S05]  /*39f0*/  BSYNC B1 ;  /* 0x0000000000017941 */ /* 0x000fea0003800000 */
.L_x_126:
[----:B0-----:R-:W-:Y:S01]  /*3a00*/  @!P5 IMAD R7, R40, R22, R89 ;  /* 0x000000162807d224 */ /* 0x001fe200078e0259 */
[----:B------:R-:W-:Y:S04]  /*3a10*/  BSSY B1, `(.L_x_128) ;  /* 0x0000006000017945 */ /* 0x000fe80003800000 */
[----:B------:R0:W-:Y:S01]  /*3a20*/  @!P5 STG.E.U8 desc[UR36][R8.64+0x20], R7 ;  /* 0x000020070800d986 */ /* 0x0001e2000c101124 */
[----:B------:R-:W-:Y:S05]  /*3a30*/  @P1 BRA `(.L_x_129) ;  /* 0x00000000000c1947 */ /* 0x000fea0003800000 */
[----:B------:R-:W5:Y:S02]  /*3a40*/  LDG.E.U8 R88, desc[UR36][R4.64+0x21] ;  /* 0x0000212404587981 */ /* 0x000f64000c1e1100 */
[----:B-----5:R-:W-:-:S05]  /*3a50*/  PRMT R6, R88, 0x8880, RZ ;  /* 0x0000888058067816 */ /* 0x020fca00000000ff */
[----:B------:R-:W-:-:S07]  /*3a60*/  IMAD R89, R6, R23, RZ ;  /* 0x0000001706597224 */ /* 0x000fce00078e02ff */
.L_x_129:
[----:B------:R-:W-:Y:S05]  /*3a70*/  BSYNC B1 ;  /* 0x0000000000017941 */ /* 0x000fea0003800000 */
.L_x_128:
        /* <DEDUP_REMOVED lines=11> */
.L_x_131:
[----:B------:R-:W-:Y:S05]  /*3b30*/  BSYNC B1 ;  /* 0x0000000000017941 */ /* 0x000fea0003800000 */
.L_x_130:
[----:B0-----:R-:W-:Y:S01]  /*3b40*/  @!P4 IMAD R7, R42, R22, R89 ;  /* 0x000000162a07c224 */ /* 0x001fe200078e0259 */
[----:B------:R-:W-:Y:S04]  /*3b50*/  BSSY B1, `(.L_x_132) ;  /* 0x0000006000017945 */ /* 0x000fe80003800000 */
[----:B------:R0:W-:Y:S01]  /*3b60*/  @!P4 STG.E.U8 desc[UR36][R10.64+0x20], R7 ;  /* 0x000020070a00c986 */ /* 0x0001e2000c101124 */
[----:B------:R-:W-:Y:S05]  /*3b70*/  @P3 BRA `(.L_x_133) ;  /* 0x00000000000c3947 */ /* 0x000fea0003800000 */
[----:B------:R-:W5:Y:S02]  /*3b80*/  LDG.E.U8 R88, desc[UR36][R12.64+0x21] ;  /* 0x000021240c587981 */ /* 0x000f64000c1e1100 */
[----:B-----5:R-:W-:-:S05]  /*3b90*/  PRMT R6, R88, 0x8880, RZ ;  /* 0x0000888058067816 */ /* 0x020fca00000000ff */
[----:B------:R-:W-:-:S07]  /*3ba0*/  IMAD R89, R6, R23, RZ ;  /* 0x0000001706597224 */ /* 0x000fce00078e02ff */
.L_x_133:
[----:B------:R-:W-:Y:S05]  /*3bb0*/  BSYNC B1 ;  /* 0x0000000000017941 */ /* 0x000fea0003800000 */
.L_x_132:
[----:B------:R-:W-:Y:S01]  /*3bc0*/  @!P3 IMAD R43, R43, R22, R89 ;  /* 0x000000162b2bb224 */ /* 0x000fe200078e0259 */
[----:B------:R-:W-:Y:S04]  /*3bd0*/  BSSY B1, `(.L_x_134) ;  /* 0x0000006000017945 */ /* 0x000fe80003800000 */
[----:B------:R0:W-:Y:S01]  /*3be0*/  @!P3 STG.E.U8 desc[UR36][R10.64+0x21], R43 ;  /* 0x0000212b0a00b986 */ /* 0x0001e2000c101124 */
[----:B------:R-:W-:Y:S05]  /*3bf0*/  @P5 BRA `(.L_x_135) ;  /* 0x00000000000c5947 */ /* 0x000fea0003800000 */
[----:B------:R-:W5:Y:S02]  /*3c00*/  LDG.E.U8 R88, desc[UR36][R4.64+0x28] ;  /* 0x0000282404587981 */ /* 0x000f64000c1e1100 */
[----:B-----5:R-:W-:-:S05]  /*3c10*/  PRMT R6, R88, 0x8880, RZ ;  /* 0x0000888058067816 */ /* 0x020fca00000000ff */
[----:B------:R-:W-:-:S07]  /*3c20*/  IMAD R89, R6, R23, RZ ;  /* 0x0000001706597224 */ /* 0x000fce00078e02ff */
.L_x_135:
[----:B------:R-:W-:Y:S05]  /*3c30*/  BSYNC B1 ;  /* 0x0000000000017941 */ /* 0x000fea0003800000 */
.L_x_134:
[----:B0-----:R-:W-:Y:S01]  /*3c40*/  @!P5 IMAD R7, R44, R22, R89 ;  /* 0x000000162c07d224 */ /* 0x001fe200078e0259 */
[----:B------:R-:W-:Y:S04]  /*3c50*/  BSSY B1, `(.L_x_136) ;  /* 0x0000006000017945 */ /* 0x000fe80003800000 */
[----:B------:R0:W-:Y:S01]  /*3c60*/  @!P5 STG.E.U8 desc[UR36][R8.64+0x28], R7 ;  /* 0x000028070800d986 */ /* 0x0001e2000c101124 */
[----:B------:R-:W-:Y:S05]  /*3c70*/  @P1 BRA `(.L_x_137) ;  /* 0x00000000000c1947 */ /* 0x000fea0003800000 */
[----:B------:R-:W5:Y:S02]  /*3c80*/  LDG.E.U8 R88, desc[UR36][R4.64+0x29] ;  /* 0x0000292404587981 */ /* 0x000f64000c1e1100 */
[----:B-----5:R-:W-:-:S05]  /*3c90*/  PRMT R6, R88, 0x8880, RZ ;  /* 0x0000888058067816 */ /* 0x020fca00000000ff */
[----:B------:R-:W-:-:S07]  /*3ca0*/  IMAD R89, R6, R23, RZ ;  /* 0x0000001706597224 */ /* 0x000fce00078e02ff */
.L_x_137:
[----:B------:R-:W-:Y:S05]  /*3cb0*/  BSYNC B1 ;  /* 0x0000000000017941 */ /* 0x000fea0003800000 */
.L_x_136:
        /* <DEDUP_REMOVED lines=11> */
.L_x_139:
[----:B------:R-:W-:Y:S05]  /*3d70*/  BSYNC B1 ;  /* 0x0000000000017941 */ /* 0x000fea0003800000 */
.L_x_138:
[----:B0-----:R-:W-:Y:S01]  /*3d80*/  @!P4 IMAD R7, R46, R22, R89 ;  /* 0x000000162e07c224 */ /* 0x001fe200078e0259 */
[----:B------:R-:W-:Y:S04]  /*3d90*/  BSSY B1, `(.L_x_140) ;  /* 0x0000006000017945 */ /* 0x000fe80003800000 */
[----:B------:R0:W-:Y:S01]  /*3da0*/  @!P4 STG.E.U8 desc[UR36][R10.64+0x28], R7 ;  /* 0x000028070a00c986 */ /* 0x0001e2000c101124 */
[----:B------:R-:W-:Y:S05]  /*3db0*/  @P3 BRA `(.L_x_141) ;  /* 0x00000000000c3947 */ /* 0x000fea0003800000 */
[----:B------:R-:W5:Y:S02]  /*3dc0*/  LDG.E.U8 R88, desc[UR36][R12.64+0x29] ;  /* 0x000029240c587981 */ /* 0x000f64000c1e1100 */
[----:B-----5:R-:W-:-:S05]  /*3dd0*/  PRMT R6, R88, 0x8880, RZ ;  /* 0x0000888058067816 */ /* 0x020fca00000000ff */
[----:B------:R-:W-:-:S07]  /*3de0*/  IMAD R89, R6, R23, RZ ;  /* 0x0000001706597224 */ /* 0x000fce00078e02ff */
.L_x_141:
[----:B------:R-:W-:Y:S05]  /*3df0*/  BSYNC B1 ;  /* 0x0000000000017941 */ /* 0x000fea0003800000 */
.L_x_140:
[----:B------:R-:W-:Y:S01]  /*3e00*/  @!P3 IMAD R47, R47, R22, R89 ;  /* 0x000000162f2fb224 */ /* 0x000fe200078e0259 */
[----:B------:R-:W-:Y:S04]  /*3e10*/  BSSY B1, `(.L_x_142) ;  /* 0x0000006000017945 */ /* 0x000fe80003800000 */
[----:B------:R0:W-:Y:S01]  /*3e20*/  @!P3 STG.E.U8 desc[UR36][R10.64+0x29], R47 ;  /* 0x0000292f0a00b986 */ /* 0x0001e2000c101124 */
[----:B------:R-:W-:Y:S05]  /*3e30*/  @P5 BRA `(.L_x_143) ;  /* 0x00000000000c5947 */ /* 0x000fea0003800000 */
[----:B------:R-:W5:Y:S02]  /*3e40*/  LDG.E.U8 R88, desc[UR36][R4.64+0x30] ;  /* 0x0000302404587981 */ /* 0x000f64000c1e1100 */
[----:B-----5:R-:W-:-:S05]  /*3e50*/  PRMT R6, R88, 0x8880, RZ ;  /* 0x0000888058067816 */ /* 0x020fca00000000ff */
[----:B------:R-:W-:-:S07]  /*3e60*/  IMAD R89, R6, R23, RZ ;  /* 0x0000001706597224 */ /* 0x000fce00078e02ff */
.L_x_143:
[----:B------:R-:W-:Y:S05]  /*3e70*/  BSYNC B1 ;  /* 0x0000000000017941 */ /* 0x000fea0003800000 */
.L_x_142:
[----:B0-----:R-:W-:Y:S01]  /*3e80*/  @!P5 IMAD R7, R48, R22, R89 ;  /* 0x000000163007d224 */ /* 0x001fe200078e0259 */
[----:B------:R-:W-:Y:S04]  /*3e90*/  BSSY B1, `(.L_x_144) ;  /* 0x0000006000017945 */ /* 0x000fe80003800000 */
[----:B------:R0:W-:Y:S01]  /*3ea0*/  @!P5 STG.E.U8 desc[UR36][R8.64+0x30], R7 ;  /* 0x000030070800d986 */ /* 0x0001e2000c101124 */
[----:B------:R-:W-:Y:S05]  /*3eb0*/  @P1 BRA `(.L_x_145) ;  /* 0x00000000000c1947 */ /* 0x000fea0003800000 */
[----:B------:R-:W5:Y:S02]  /*3ec0*/  LDG.E.U8 R88, desc[UR36][R4.64+0x31] ;  /* 0x0000312404587981 */ /* 0x000f64000c1e1100 */
[----:B-----5:R-:W-:-:S05]  /*3ed0*/  PRMT R6, R88, 0x8880, RZ ;  /* 0x0000888058067816 */ /* 0x020fca00000000ff */
[----:B------:R-:W-:-:S07]  /*3ee0*/  IMAD R89, R6, R23, RZ ;  /* 0x0000001706597224 */ /* 0x000fce00078e02ff */
.L_x_145:
[----:B------:R-:W-:Y:S05]  /*3ef0*/  BSYNC B1 ;  /* 0x0000000000017941 */ /* 0x000fea0003800000 */
.L_x_144:
[----:B------:R-:W-:Y:S01]  /*3f00*/  ISETP.LT.OR P4, PT, R3, 0x31, !P0 ;  /* 0x000000310300780c */ /* 0x000fe20004781670 */
[----:B------:R-:W-:Y:S01]  /*3f10*/  @!P1 IMAD R49, R49, R22, R89 ;  /* 0x0000001631319224 */ /* 0x000fe200078e0259 */
[----:B------:R-:W-:Y:S01]  /*3f20*/  BSSY B1, `(.L_x_146) ;  /* 0x000000a000017945 */ /* 0x000fe20003800000 */
[C---:B------:R-:W-:Y:S02]  /*3f30*/  ISETP.LT.OR P3, PT, R3.reuse, 0x32, !P0 ;  /* 0x000000320300780c */ /* 0x040fe40004761670 */
[C---:B------:R-:W-:Y:S01]  /*3f40*/  ISETP.LT.OR P5, PT, R3.reuse, 0x39, !P0 ;  /* 0x000000390300780c */ /* 0x040fe200047a1670 */
[----:B------:R0:W-:Y:S01]  /*3f50*/  @!P1 STG.E.U8 desc[UR36][R8.64+0x31], R49 ;  /* 0x0000313108009986 */ /* 0x0001e2000c101124 */
[C---:B------:R-:W-:Y:S02]  /*3f60*/  ISETP.LT.OR P1, PT, R3.reuse, 0x39, !P2 ;  /* 0x000000390300780c */ /* 0x040fe40005721670 */
[----:B------:R-:W-:-:S04]  /*3f70*/  ISETP.LT.OR P2, PT, R3, 0x3a, !P2 ;  /* 0x0000003a0300780c */ /* 0x000fc80005741670 */
[----:B------:R-:W-:Y:S09]  /*3f80*/  @P4 BRA `(.L_x_147) ;  /* 0x00000000000c4947 */ /* 0x000ff20003800000 */
[----:B------:R-:W5:Y:S02]  /*3f90*/  LDG.E.U8 R88, desc[UR36][R12.64+0x30] ;  /* 0x000030240c587981 */ /* 0x000f64000c1e1100 */
[----:B-----5:R-:W-:-:S05]  /*3fa0*/  PRMT R6, R88, 0x8880, RZ ;  /* 0x0000888058067816 */ /* 0x020fca00000000ff */
[----:B------:R-:W-:-:S07]  /*3fb0*/  IMAD R89, R6, R23, RZ ;  /* 0x0000001706597224 */ /* 0x000fce00078e02ff */
.L_x_147:
[----:B------:R-:W-:Y:S05]  /*3fc0*/  BSYNC B1 ;  /* 0x0000000000017941 */ /* 0x000fea0003800000 */
.L_x_146:
[----:B0-----:R-:W-:Y:S01]  /*3fd0*/  @!P4 IMAD R7, R50, R22, R89 ;  /* 0x000000163207c224 */ /* 0x001fe200078e0259 */
[----:B------:R-:W-:Y:S04]  /*3fe0*/  BSSY B1, `(.L_x_148) ;  /* 0x0000006000017945 */ /* 0x000fe80003800000 */
[----:B------:R0:W-:Y:S01]  /*3ff0*/  @!P4 STG.E.U8 desc[UR36][R10.64+0x30], R7 ;  /* 0x000030070a00c986 */ /* 0x0001e2000c101124 */
[----:B------:R-:W-:Y:S05]  /*4000*/  @P3 BRA `(.L_x_149) ;  /* 0x00000000000c3947 */ /* 0x000fea0003800000 */
[----:B------:R-:W5:Y:S02]  /*4010*/  LDG.E.U8 R88, desc[UR36][R12.64+0x31] ;  /* 0x000031240c587981 */ /* 0x000f64000c1e1100 */
[----:B-----5:R-:W-:-:S05]  /*4020*/  PRMT R6, R88, 0x8880, RZ ;  /* 0x0000888058067816 */ /* 0x020fca00000000ff */
[----:B------:R-:W-:-:S07]  /*4030*/  IMAD R89, R6, R23, RZ ;  /* 0x0000001706597224 */ /* 0x000fce00078e02ff */
.L_x_149:
[----:B------:R-:W-:Y:S05]  /*4040*/  BSYNC B1 ;  /* 0x0000000000017941 */ /* 0x000fea0003800000 */
.L_x_148:
[----:B------:R-:W-:Y:S01]  /*4050*/  @!P3 IMAD R51, R51, R22, R89 ;  /* 0x000000163333b224 */ /* 0x000fe200078e0259 */
[----:B------:R-:W-:Y:S04]  /*4060*/  BSSY B1, `(.L_x_150) ;  /* 0x0000006000017945 */ /* 0x000fe80003800000 */
[----:B------:R0:W-:Y:S01]  /*4070*/  @!P3 STG.E.U8 desc[UR36][R10.64+0x31], R51 ;  /* 0x000031330a00b986 */ /* 0x0001e2000c101124 */
[----:B------:R-:W-:Y:S05]  /*4080*/  @P1 BRA `(.L_x_151) ;  /* 0x00000000000c1947 */ /* 0x000fea0003800000 */
[----:B------:R-:W5:Y:S02]  /*4090*/  LDG.E.U8 R88, desc[UR36][R4.64+0x38] ;  /* 0x0000382404587981 */ /* 0x000f64000c1e1100 */
[----:B-----5:R-:W-:-:S05]  /*40a0*/  PRMT R6, R88, 0x8880, RZ ;  /* 0x0000888058067816 */ /* 0x020fca00000000ff */
[----:B------:R-:W-:-:S07]  /*40b0*/  IMAD R89, R6, R23, RZ ;  /* 0x0000001706597224 */ /* 0x000fce00078e02ff */
.L_x_151:
[----:B------:R-:W-:Y:S05]  /*40c0*/  BSYNC B1 ;  /* 0x0000000000017941 */ /* 0x000fea0003800000 */
.L_x_150:
[----:B0-----:R-:W-:Y:S01]  /*40d0*/  @!P1 IMAD R7, R52, R22, R89 ;  /* 0x0000001634079224 */ /* 0x001fe200078e0259 */
[----:B------:R-:W-:Y:S04]  /*40e0*/  BSSY B1, `(.L_x_152) ;  /* 0x0000006000017945 */ /* 0x000fe80003800000 */
[----:B------:R0:W-:Y:S01]  /*40f0*/  @!P1 STG.E.U8 desc[UR36][R8.64+0x38], R7 ;  /* 0x0000380708009986 */ /* 0x0001e2000c101124 */
[----:B------:R-:W-:Y:S05]  /*4100*/  @P2 BRA `(.L_x_153) ;  /* 0x00000000000c2947 */ /* 0x000fea0003800000 */
[----:B------:R-:W5:Y:S02]  /*4110*/  LDG.E.U8 R88, desc[UR36][R4.64+0x39] ;  /* 0x0000392404587981 */ /* 0x000f64000c1e1100 */
[----:B-----5:R-:W-:-:S05]  /*4120*/  PRMT R6, R88, 0x8880, RZ ;  /* 0x0000888058067816 */ /* 0x020fca00000000ff */
[----:B------:R-:W-:-:S07]  /*4130*/  IMAD R89, R6, R23, RZ ;  /* 0x0000001706597224 */ /* 0x000fce00078e02ff */
.L_x_153:
[----:B------:R-:W-:Y:S05]  /*4140*/  BSYNC B1 ;  /* 0x0000000000017941 */ /* 0x000fea0003800000 */
.L_x_152:
[----:B------:R-:W-:Y:S01]  /*4150*/  @!P2 IMAD R53, R53, R22, R89 ;  /* 0x000000163535a224 */ /* 0x000fe200078e0259 */
[----:B------:R-:W-:Y:S04]  /*4160*/  BSSY B1, `(.L_x_154) ;  /* 0x0000006000017945 */ /* 0x000fe80003800000 */
[----:B------:R0:W-:Y:S01]  /*4170*/  @!P2 STG.E.U8 desc[UR36][R8.64+0x39], R53 ;  /* 0x000039350800a986 */ /* 0x0001e2000c101124 */
[----:B------:R-:W-:Y:S05]  /*4180*/  @P5 BRA `(.L_x_155) ;  /* 0x00000000000c5947 */ /* 0x000fea0003800000 */
[----:B------:R-:W5:Y:S02]  /*4190*/  LDG.E.U8 R88, desc[UR36][R12.64+0x38] ;  /* 0x000038240c587981 */ /* 0x000f64000c1e1100 */
[----:B-----5:R-:W-:-:S05]  /*41a0*/  PRMT R4, R88, 0x8880, RZ ;  /* 0x0000888058047816 */ /* 0x020fca00000000ff */
[----:B------:R-:W-:-:S07]  /*41b0*/  IMAD R89, R4, R23, RZ ;  /* 0x0000001704597224 */ /* 0x000fce00078e02ff */
.L_x_155:
[----:B------:R-:W-:Y:S05]  /*41c0*/  BSYNC B1 ;  /* 0x0000000000017941 */ /* 0x000fea0003800000 */
.L_x_154:
[----:B------:R-:W-:Y:S01]  /*41d0*/  @!P5 IMAD R5, R54, R22, R89 ;  /* 0x000000163605d224 */ /* 0x000fe200078e0259 */
[----:B------:R-:W-:Y:S01]  /*41e0*/  ISETP.LT.OR P0, PT, R3, 0x3a, !P0 ;  /* 0x0000003a0300780c */ /* 0x000fe20004701670 */
[----:B------:R-:W-:Y:S03]  /*41f0*/  BSSY B1, `(.L_x_156) ;  /* 0x0000006000017945 */ /* 0x000fe60003800000 */
[----:B------:R0:W-:Y:S09]  /*4200*/  @!P5 STG.E.U8 desc[UR36][R10.64+0x38], R5 ;  /* 0x000038050a00d986 */ /* 0x0001f2000c101124 */
[----:B------:R-:W-:Y:S05]  /*4210*/  @P0 BRA `(.L_x_157) ;  /* 0x00000000000c0947 */ /* 0x000fea0003800000 */
[----:B------:R-:W5:Y:S02]  /*4220*/  LDG.E.U8 R88, desc[UR36][R12.64+0x39] ;  /* 0x000039240c587981 */ /* 0x000f64000c1e1100 */
[----:B-----5:R-:W-:-:S05]  /*4230*/  PRMT R4, R88, 0x8880, RZ ;  /* 0x0000888058047816 */ /* 0x020fca00000000ff */
[----:B------:R-:W-:-:S07]  /*4240*/  IMAD R89, R4, R23, RZ ;  /* 0x0000001704597224 */ /* 0x000fce00078e02ff */
.L_x_157:
[----:B------:R-:W-:Y:S05]  /*4250*/  BSYNC B1 ;  /* 0x0000000000017941 */ /* 0x000fea0003800000 */
.L_x_156:
[----:B------:R-:W-:Y:S01]  /*4260*/  IMAD R55, R55, R22, R89 ;  /* 0x0000001637377224 */ /* 0x000fe200078e0259 */
[----:B------:R-:W-:Y:S06]  /*4270*/  @P0 BRA `(.L_x_158) ;  /* 0x0000000c00180947 */ /* 0x000fec0003800000 */
[----:B------:R0:W-:Y:S01]  /*4280*/  STG.E.U8 desc[UR36][R10.64+0x39], R55 ;  /* 0x000039370a007986 */ /* 0x0001e2000c101124 */
[----:B------:R-:W-:Y:S05]  /*4290*/  BRA `(.L_x_158) ;  /* 0x0000000c00107947 */ /* 0x000fea0003800000 */
.L_x_29:
[C---:B------:R-:W-:Y:S02]  /*42a0*/  ISETP.GE.AND P2, PT, R100.reuse, 0x1, PT ;  /* 0x000000016400780c */ /* 0x040fe40003f46270 */
[----:B------:R-:W-:Y:S02]  /*42b0*/  ISETP.GE.AND P1, PT, R100, 0x9, PT ;  /* 0x000000096400780c */ /* 0x000fe40003f26270 */
[C---:B------:R-:W-:Y:S02]  /*42c0*/  ISETP.LT.OR P4, PT, R3.reuse, 0x1, !P2 ;  /* 0x000000010300780c */ /* 0x040fe40005781670 */
[C---:B------:R-:W-:Y:S02]  /*42d0*/  ISETP.LT.OR P5, PT, R3.reuse, 0x2, !P2 ;  /* 0x000000020300780c */ /* 0x040fe400057a1670 */
[C---:B------:R-:W-:Y:S02]  /*42e0*/  ISETP.LT.OR P0, PT, R3.reuse, 0x1, !P1 ;  /* 0x000000010300780c */ /* 0x040fe40004f01670 */
[----:B------:R-:W-:-:S07]  /*42f0*/  ISETP.LT.OR P3, PT, R3, 0x2, !P1 ;  /* 0x000000020300780c */ /* 0x000fce0004f61670 */
[-C--:B------:R-:W-:Y:S02]  /*4300*/  @!P4 IMAD R5, R56, R22.reuse, RZ ;  /* 0x000000163805c224 */ /* 0x080fe400078e02ff */
[-C--:B------:R-:W-:Y:S02]  /*4310*/  @!P5 IMAD R57, R57, R22.reuse, RZ ;  /* 0x000000163939d224 */ /* 0x080fe400078e02ff */
[-C--:B------:R-:W-:Y:S01]  /*4320*/  @!P0 IMAD R13, R58, R22.reuse, RZ ;  /* 0x000000163a0d8224 */ /* 0x080fe200078e02ff */
[----:B------:R0:W-:Y:S01]  /*4330*/  @!P4 STG.E.U8 desc[UR36][R92.64], R5 ;  /* 0x000000055c00c986 */ /* 0x0001e2000c101124 */
[----:B------:R-:W-:Y:S01]  /*4340*/  ISETP.LT.OR P4, PT, R3, 0x9, !P2 ;  /* 0x000000090300780c */ /* 0x000fe20005781670 */
[----:B------:R-:W-:Y:S02]  /*4350*/  @!P3 IMAD R59, R59, R22, RZ ;  /* 0x000000163b3bb224 */ /* 0x000fe400078e02ff */
[----:B------:R-:W-:Y:S01]  /*4360*/  @!P5 STG.E.U8 desc[UR36][R92.64+0x1], R57 ;  /* 0x000001395c00d986 */ /* 0x000fe2000c101124 */
[----:B------:R-:W-:-:S03]  /*4370*/  ISETP.LT.OR P5, PT, R3, 0xa, !P2 ;  /* 0x0000000a0300780c */ /* 0x000fc600057a1670 */
[----:B------:R1:W-:Y:S01]  /*4380*/  @!P0 STG.E.U8 desc[UR36][R6.64], R13 ;  /* 0x0000000d06008986 */ /* 0x0003e2000c101124 */
[----:B------:R-:W-:-:S03]  /*4390*/  ISETP.LT.OR P0, PT, R3, 0x9, !P1 ;  /* 0x000000090300780c */ /* 0x000fc60004f01670 */
[----:B------:R-:W-:Y:S01]  /*43a0*/  @!P3 STG.E.U8 desc[UR36][R6.64+0x1], R59 ;  /* 0x0000013b0600b986 */ /* 0x000fe2000c101124 */
[----:B------:R-:W-:Y:S01]  /*43b0*/  ISETP.LT.OR P3, PT, R3, 0xa, !P1 ;  /* 0x0000000a0300780c */ /* 0x000fe20004f61670 */
[----:B------:R-:W-:-:S04]  /*43c0*/  @!P4 IMAD R15, R60, R22, RZ ;  /* 0x000000163c0fc224 */ /* 0x000fc800078e02ff */
[-C--:B------:R-:W-:Y:S01]  /*43d0*/  @!P5 IMAD R61, R61, R22.reuse, RZ ;  /* 0x000000163d3dd224 */ /* 0x080fe200078e02ff */
[----:B------:R2:W-:Y:S01]  /*43e0*/  @!P4 STG.E.U8 desc[UR36][R92.64+0x8], R15 ;  /* 0x0000080f5c00c986 */ /* 0x0005e2000c101124 */
[C---:B------:R-:W-:Y:S02]  /*43f0*/  ISETP.LT.OR P4, PT, R3.reuse, 0x11, !P2 ;  /* 0x000000110300780c */ /* 0x040fe40005781670 */
[-C--:B0-----:R-:W-:Y:S01]  /*4400*/  @!P0 IMAD R5, R62, R22.reuse, RZ ;  /* 0x000000163e058224 */ /* 0x081fe200078e02ff */
[----:B------:R-:W-:Y:S01]  /*4410*/  @!P5 STG.E.U8 desc[UR36][R92.64+0x9], R61 ;  /* 0x0000093d5c00d986 */ /* 0x000fe2000c101124 */
[----:B------:R-:W-:Y:S02]  /*4420*/  ISETP.LT.OR P5, PT, R3, 0x12, !P2 ;  /* 0x000000120300780c */ /* 0x000fe400057a1670 */
[----:B------:R-:W-:Y:S01]  /*4430*/  @!P3 IMAD R63, R63, R22, RZ ;  /* 0x000000163f3fb224 */ /* 0x000fe200078e02ff */
[----:B------:R0:W-:Y:S01]  /*4440*/  @!P0 STG.E.U8 desc[UR36][R6.64+0x8], R5 ;  /* 0x0000080506008986 */ /* 0x0001e2000c101124 */
[----:B------:R-:W-:-:S03]  /*4450*/  ISETP.LT.OR P0, PT, R3, 0x11, !P1 ;  /* 0x000000110300780c */ /* 0x000fc60004f01670 */
[----:B------:R-:W-:Y:S01]  /*4460*/  @!P3 STG.E.U8 desc[UR36][R6.64+0x9], R63 ;  /* 0x0000093f0600b986 */ /* 0x000fe2000c101124 */
[----:B------:R-:W-:Y:S01]  /*4470*/  ISETP.LT.OR P3, PT, R3, 0x12, !P1 ;  /* 0x000000120300780c */ /* 0x000fe20004f61670 */
[----:B-1----:R-:W-:-:S04]  /*4480*/  @!P4 IMAD R13, R64, R22, RZ ;  /* 0x00000016400dc224 */ /* 0x002fc800078e02ff */
[-C--:B------:R-:W-:Y:S01]  /*4490*/  @!P5 IMAD R65, R65, R22.reuse, RZ ;  /* 0x000000164141d224 */ /* 0x080fe200078e02ff */
[----:B------:R1:W-:Y:S01]  /*44a0*/  @!P4 STG.E.U8 desc[UR36][R92.64+0x10], R13 ;  /* 0x0000100d5c00c986 */ /* 0x0003e2000c101124 */
[C---:B------:R-:W-:Y:S02]  /*44b0*/  ISETP.LT.OR P4, PT, R3.reuse, 0x19, !P2 ;  /* 0x000000190300780c */ /* 0x040fe40005781670 */
[-C--:B--2---:R-:W-:Y:S01]  /*44c0*/  @!P0 IMAD R15, R66, R22.reuse, RZ ;  /* 0x00000016420f8224 */ /* 0x084fe200078e02ff */
[----:B------:R-:W-:Y:S01]  /*44d0*/  @!P5 STG.E.U8 desc[UR36][R92.64+0x11], R65 ;  /* 0x000011415c00d986 */ /* 0x000fe2000c101124 */
[----:B------:R-:W-:Y:S02]  /*44e0*/  ISETP.LT.OR P5, PT, R3, 0x1a, !P2 ;  /* 0x0000001a0300780c */ /* 0x000fe400057a1670 */
[----:B------:R-:W-:Y:S01]  /*44f0*/  @!P3 IMAD R67, R67, R22, RZ ;  /* 0x000000164343b224 */ /* 0x000fe200078e02ff */
[----:B------:R2:W-:Y:S01]  /*4500*/  @!P0 STG.E.U8 desc[UR36][R6.64+0x10], R15 ;  /* 0x0000100f06008986 */ /* 0x0005e2000c101124 */
[----:B------:R-:W-:-:S03]  /*4510*/  ISETP.LT.OR P0, PT, R3, 0x19, !P1 ;  /* 0x000000190300780c */ /* 0x000fc60004f01670 */
[----:B------:R-:W-:Y:S01]  /*4520*/  @!P3 STG.E.U8 desc[UR36][R6.64+0x11], R67 ;  /* 0x000011430600b986 */ /* 0x000fe2000c101124 */
[----:B------:R-:W-:Y:S01]  /*4530*/  ISETP.LT.OR P3, PT, R3, 0x1a, !P1 ;  /* 0x0000001a0300780c */ /* 0x000fe20004f61670 */
[----:B0-----:R-:W-:-:S04]  /*4540*/  @!P4 IMAD R5, R68, R22, RZ ;  /* 0x000000164405c224 */ /* 0x001fc800078e02ff */
[-C--:B------:R-:W-:Y:S01]  /*4550*/  @!P5 IMAD R69, R69, R22.reuse, RZ ;  /* 0x000000164545d224 */ /* 0x080fe200078e02ff */
[----:B------:R0:W-:Y:S01]  /*4560*/  @!P4 STG.E.U8 desc[UR36][R92.64+0x18], R5 ;  /* 0x000018055c00c986 */ /* 0x0001e2000c101124 */
[C---:B------:R-:W-:Y:S02]  /*4570*/  ISETP.LT.OR P4, PT, R3.reuse, 0x21, !P2 ;  /* 0x000000210300780c */ /* 0x040fe40005781670 */
[-C--:B-1----:R-:W-:Y:S01]  /*4580*/  @!P0 IMAD R13, R70, R22.reuse, RZ ;  /* 0x00000016460d8224 */ /* 0x082fe200078e02ff */
[----:B------:R-:W-:Y:S01]  /*4590*/  @!P5 STG.E.U8 desc[UR36][R92.64+0x19], R69 ;  /* 0x000019455c00d986 */ /* 0x000fe2000c101124 */
[----:B------:R-:W-:Y:S02]  /*45a0*/  ISETP.LT.OR P5, PT, R3, 0x22, !P2 ;  /* 0x000000220300780c */ /* 0x000fe400057a1670 */
[----:B------:R-:W-:Y:S01]  /*45b0*/  @!P3 IMAD R71, R71, R22, RZ ;  /* 0x000000164747b224 */ /* 0x000fe200078e02ff */
[----:B------:R1:W-:Y:S01]  /*45c0*/  @!P0 STG.E.U8 desc[UR36][R6.64+0x18], R13 ;  /* 0x0000180d06008986 */ /* 0x0003e2000c101124 */
[----:B------:R-:W-:-:S03]  /*45d0*/  ISETP.LT.OR P0, PT, R3, 0x21, !P1 ;  /* 0x000000210300780c */ /* 0x000fc60004f01670 */
[----:B------:R-:W-:Y:S01]  /*45e0*/  @!P3 STG.E.U8 desc[UR36][R6.64+0x19], R71 ;  /* 0x000019470600b986 */ /* 0x000fe2000c101124 */
[----:B------:R-:W-:Y:S01]  /*45f0*/  ISETP.LT.OR P3, PT, R3, 0x22, !P1 ;  /* 0x000000220300780c */ /* 0x000fe20004f61670 */
[----:B--2---:R-:W-:-:S04]  /*4600*/  @!P4 IMAD R15, R72, R22, RZ ;  /* 0x00000016480fc224 */ /* 0x004fc800078e02ff */
        /* <DEDUP_REMOVED lines=32> */
[----:B------:R-:W-:-:S02]  /*4810*/  ISETP.GE.AND P0, PT, R100, 0x81, PT ;  /* 0x000000816400780c */ /* 0x000fc40003f06270 */
[C---:B------:R-:W-:Y:S01]  /*4820*/  ISETP.LT.OR P5, PT, R3.reuse, 0x39, !P1 ;  /* 0x000000390300780c */ /* 0x040fe20004fa1670 */
[----:B------:R-:W-:Y:S01]  /*4830*/  @!P3 STG.E.U8 desc[UR36][R6.64+0x31], R83 ;  /* 0x000031530600b986 */ /* 0x000fe2000c101124 */
[C---:B------:R-:W-:Y:S01]  /*4840*/  ISETP.LT.OR P1, PT, R3.reuse, 0x3a, !P1 ;  /* 0x0000003a0300780c */ /* 0x040fe20004f21670 */
[----:B--2---:R-:W-:Y:S01]  /*4850*/  @!P4 IMAD R15, R84, R22, RZ ;  /* 0x00000016540fc224 */ /* 0x004fe200078e02ff */
[----:B------:R-:W-:-:S03]  /*4860*/  ISETP.LT.OR P3, PT, R3, 0x1, !P0 ;  /* 0x000000010300780c */ /* 0x000fc60004761670 */
[----:B------:R-:W-:Y:S01]  /*4870*/  @!P2 IMAD R85, R85, R22, RZ ;  /* 0x000000165555a224 */ /* 0x000fe200078e02ff */
[----:B------:R-:W-:Y:S01]  /*4880*/  @!P4 STG.E.U8 desc[UR36][R92.64+0x38], R15 ;  /* 0x0000380f5c00c986 */ /* 0x000fe2000c101124 */
[----:B------:R-:W-:-:S03]  /*4890*/  ISETP.LT.OR P4, PT, R3, 0x2, !P0 ;  /* 0x000000020300780c */ /* 0x000fc60004781670 */
[----:B------:R-:W-:Y:S01]  /*48a0*/  @!P2 STG.E.U8 desc[UR36][R92.64+0x39], R85 ;  /* 0x000039555c00a986 */ /* 0x000fe2000c101124 */
[-C--:B0-----:R-:W-:Y:S01]  /*48b0*/  @!P5 IMAD R5, R86, R22.reuse, RZ ;  /* 0x000000165605d224 */ /* 0x081fe200078e02ff */
[----:B------:R-:W-:Y:S01]  /*48c0*/  ISETP.GE.AND P2, PT, R100, 0x89, PT ;  /* 0x000000896400780c */ /* 0x000fe20003f46270 */
[-C--:B------:R-:W-:Y:S02]  /*48d0*/  @!P1 IMAD R87, R87, R22.reuse, RZ ;  /* 0x0000001657579224 */ /* 0x080fe400078e02ff */
[----:B-1----:R-:W-:Y:S01]  /*48e0*/  @!P3 IMAD R13, R24, R22, RZ ;  /* 0x00000016180db224 */ /* 0x002fe200078e02ff */
[----:B------:R0:W-:Y:S01]  /*48f0*/  @!P5 STG.E.U8 desc[UR36][R6.64+0x38], R5 ;  /* 0x000038050600d986 */ /* 0x0001e2000c101124 */
[----:B------:R-:W-:-:S03]  /*4900*/  ISETP.LT.OR P5, PT, R3, 0x1, !P2 ;  /* 0x000000010300780c */ /* 0x000fc600057a1670 */
[----:B------:R-:W-:Y:S01]  /*4910*/  @!P4 IMAD R25, R25, R22, RZ ;  /* 0x000000161919c224 */ /* 0x000fe200078e02ff */
[----:B------:R-:W-:Y:S01]  /*4920*/  @!P1 STG.E.U8 desc[UR36][R6.64+0x39], R87 ;  /* 0x0000395706009986 */ /* 0x000fe2000c101124 */
[----:B------:R-:W-:-:S03]  /*4930*/  ISETP.LT.OR P1, PT, R3, 0x2, !P2 ;  /* 0x000000020300780c */ /* 0x000fc60005721670 */
[----:B------:R-:W-:Y:S01]  /*4940*/  @!P3 STG.E.U8 desc[UR36][R8.64], R13 ;  /* 0x0000000d0800b986 */ /* 0x000fe2000c101124 */
[----:B------:R-:W-:-:S03]  /*4950*/  ISETP.LT.OR P3, PT, R3, 0x9, !P0 ;  /* 0x000000090300780c */ /* 0x000fc60004761670 */
[----:B------:R-:W-:Y:S01]  /*4960*/  @!P4 STG.E.U8 desc[UR36][R8.64+0x1], R25 ;  /* 0x000001190800c986 */ /* 0x000fe2000c101124 */
[----:B------:R-:W-:Y:S01]  /*4970*/  ISETP.LT.OR P4, PT, R3, 0xa, !P0 ;  /* 0x0000000a0300780c */ /* 0x000fe20004781670 */
[----:B0-----:R-:W-:-:S04]  /*4980*/  @!P5 IMAD R5, R26, R22, RZ ;  /* 0x000000161a05d224 */ /* 0x001fc800078e02ff */
[-C--:B------:R-:W-:Y:S01]  /*4990*/  @!P1 IMAD R27, R27, R22.reuse, RZ ;  /* 0x000000161b1b9224 */ /* 0x080fe200078e02ff */
[----:B------:R0:W-:Y:S01]  /*49a0*/  @!P5 STG.E.U8 desc[UR36][R10.64], R5 ;  /* 0x000000050a00d986 */ /* 0x0001e2000c101124 */
[C---:B------:R-:W-:Y:S02]  /*49b0*/  ISETP.LT.OR P5, PT, R3.reuse, 0x9, !P2 ;  /* 0x000000090300780c */ /* 0x040fe400057a1670 */
[-C--:B------:R-:W-:Y:S01]  /*49c0*/  @!P3 IMAD R15, R28, R22.reuse, RZ ;  /* 0x000000161c0fb224 */ /* 0x080fe200078e02ff */
[----:B------:R-:W-:Y:S01]  /*49d0*/  @!P1 STG.E.U8 desc[UR36][R10.64+0x1], R27 ;  /* 0x0000011b0a009986 */ /* 0x000fe2000c101124 */
[----:B------:R-:W-:Y:S02]  /*49e0*/  ISETP.LT.OR P1, PT, R3, 0xa, !P2 ;  /* 0x0000000a0300780c */ /* 0x000fe40005721670 */
[----:B------:R-:W-:Y:S01]  /*49f0*/  @!P4 IMAD R29, R29, R22, RZ ;  /* 0x000000161d1dc224 */ /* 0x000fe200078e02ff */
        /* <DEDUP_REMOVED lines=40> */
[----:B-1----:R-:W-:-:S04]  /*4c80*/  @!P5 IMAD R13, R42, R22, RZ ;  /* 0x000000162a0dd224 */ /* 0x002fc800078e02ff */
        /* <DEDUP_REMOVED lines=12> */
[----:B------:R-:W-:-:S04]  /*4d50*/  @!P1 IMAD R7, R46, R22, RZ ;  /* 0x000000162e079224 */ /* 0x000fc800078e02ff */
[-C--:B------:R-:W-:Y:S01]  /*4d60*/  @!P3 IMAD R47, R47, R22.reuse, RZ ;  /* 0x000000162f2fb224 */ /* 0x080fe200078e02ff */
[----:B------:R1:W-:Y:S01]  /*4d70*/  @!P1 STG.E.U8 desc[UR36][R10.64+0x28], R7 ;  /* 0x000028070a009986 */ /* 0x0003e2000c101124 */
[----:B------:R-:W-:Y:S02]  /*4d80*/  ISETP.LT.OR P1, PT, R3, 0x31, !P2 ;  /* 0x000000310300780c */ /* 0x000fe40005721670 */
[----:B------:R-:W-:Y:S01]  /*4d90*/  @!P4 IMAD R49, R49, R22, RZ ;  /* 0x000000163131c224 */ /* 0x000fe200078e02ff */
[----:B------:R2:W-:Y:S01]  /*4da0*/  @!P3 STG.E.U8 desc[UR36][R10.64+0x29], R47 ;  /* 0x0000292f0a00b986 */ /* 0x0005e2000c101124 */
[C---:B------:R-:W-:Y:S02]  /*4db0*/  ISETP.LT.OR P3, PT, R3.reuse, 0x39, !P0 ;  /* 0x000000390300780c */ /* 0x040fe40004761670 */
[C---:B------:R-:W-:Y:S01]  /*4dc0*/  ISETP.LT.OR P0, PT, R3.reuse, 0x3a, !P0 ;  /* 0x0000003a0300780c */ /* 0x040fe20004701670 */
[----:B------:R2:W-:Y:S01]  /*4dd0*/  @!P4 STG.E.U8 desc[UR36][R8.64+0x31], R49 ;  /* 0x000031310800c986 */ /* 0x0005e2000c101124 */
[----:B------:R-:W-:-:S03]  /*4de0*/  ISETP.LT.OR P4, PT, R3, 0x32, !P2 ;  /* 0x000000320300780c */ /* 0x000fc60005781670 */
[----:B------:R2:W-:Y:S01]  /*4df0*/  @!P5 STG.E.U8 desc[UR36][R8.64+0x30], R13 ;  /* 0x0000300d0800d986 */ /* 0x0005e2000c101124 */
[C---:B------:R-:W-:Y:S02]  /*4e00*/  ISETP.LT.OR P5, PT, R3.reuse, 0x39, !P2 ;  /* 0x000000390300780c */ /* 0x040fe400057a1670 */
[----:B------:R-:W-:Y:S01]  /*4e10*/  ISETP.LT.OR P2, PT, R3, 0x3a, !P2 ;  /* 0x0000003a0300780c */ /* 0x000fe20005741670 */
[-C--:B------:R-:W-:Y:S02]  /*4e20*/  @!P1 IMAD R3, R50, R22.reuse, RZ ;  /* 0x0000001632039224 */ /* 0x080fe400078e02ff */
[-C--:B0-----:R-:W-:Y:S02]  /*4e30*/  @!P3 IMAD R5, R52, R22.reuse, RZ ;  /* 0x000000163405b224 */ /* 0x081fe400078e02ff */
[-C--:B------:R-:W-:Y:S01]  /*4e40*/  @!P0 IMAD R53, R53, R22.reuse, RZ ;  /* 0x0000001635358224 */ /* 0x080fe200078e02ff */
[----:B------:R2:W-:Y:S01]  /*4e50*/  @!P1 STG.E.U8 desc[UR36][R10.64+0x30], R3 ;  /* 0x000030030a009986 */ /* 0x0005e2000c101124 */
[----:B------:R-:W-:-:S04]  /*4e60*/  @!P4 IMAD R51, R51, R22, RZ ;  /* 0x000000163333c224 */ /* 0x000fc800078e02ff */
[-C--:B-1----:R-:W-:Y:S01]  /*4e70*/  @!P5 IMAD R7, R54, R22.reuse, RZ ;  /* 0x000000163607d224 */ /* 0x082fe200078e02ff */
[----:B------:R2:W-:Y:S01]  /*4e80*/  @!P4 STG.E.U8 desc[UR36][R10.64+0x31], R51 ;  /* 0x000031330a00c986 */ /* 0x0005e2000c101124 */
[----:B------:R-:W-:-:S03]  /*4e90*/  @!P2 IMAD R55, R55, R22, RZ ;  /* 0x000000163737a224 */ /* 0x000fc600078e02ff */
[----:B------:R2:W-:Y:S04]  /*4ea0*/  @!P3 STG.E.U8 desc[UR36][R8.64+0x38], R5 ;  /* 0x000038050800b986 */ /* 0x0005e8000c101124 */
[----:B------:R2:W-:Y:S04]  /*4eb0*/  @!P0 STG.E.U8 desc[UR36][R8.64+0x39], R53 ;  /* 0x0000393508008986 */ /* 0x0005e8000c101124 */
[----:B------:R2:W-:Y:S04]  /*4ec0*/  @!P5 STG.E.U8 desc[UR36][R10.64+0x38], R7 ;  /* 0x000038070a00d986 */ /* 0x0005e8000c101124 */
[----:B------:R2:W-:Y:S02]  /*4ed0*/  @!P2 STG.E.U8 desc[UR36][R10.64+0x39], R55 ;  /* 0x000039370a00a986 */ /* 0x0005e4000c101124 */
.L_x_158:
[----:B------:R-:W-:Y:S05]  /*4ee0*/  BSYNC B0 ;  /* 0x0000000000007941 */ /* 0x000fea0003800000 */
.L_x_28:
[----:B------:R-:W-:Y:S01]  /*4ef0*/  ULDC UR4, c[0x0][0xc] ;  /* 0x0000030000047ab9 */ /* 0x000fe20000000800 */
[----:B------:R-:W-:Y:S01]  /*4f00*/  ULDC UR5, c[0x0][0x10] ;  /* 0x0000040000057ab9 */ /* 0x000fe20000000800 */
[----:B--2---:R-:W2:Y:S01]  /*4f10*/  LDC R3, c[0x0][0x14] ;  /* 0x00000500ff037b82 */ /* 0x004ea20000000800 */
[----:B------:R-:W-:Y:S01]  /*4f20*/  UIMAD.WIDE.U32 UR4, UR4, UR5, URZ ;  /* 0x00000005040472a5 */ /* 0x000fe2000f8e003f */
[----:B------:R-:W-:Y:S02]  /*4f30*/  IMAD.MOV.U32 R91, RZ, RZ, -0x1 ;  /* 0xffffffffff5b7424 */ /* 0x000fe400078e00ff */
[----:B------:R-:W-:-:S03]  /*4f40*/  IMAD.MOV.U32 R89, RZ, RZ, -0x1 ;  /* 0xffffffffff597424 */ /* 0x000fc600078e00ff */
[----:B--2---:R-:W-:-:S04]  /*4f50*/  IMAD.WIDE.U32 R16, R3, UR4, R16 ;  /* 0x0000000403107c25 */ /* 0x004fc8000f8e0010 */
[----:B------:R-:W-:Y:S01]  /*4f60*/  IMAD R3, R3, UR5, RZ ;  /* 0x0000000503037c24 */ /* 0x000fe2000f8e02ff */
[----:B------:R-:W-:Y:S02]  /*4f70*/  ULDC.64 UR4, c[0x0][0x650] ;  /* 0x0001940000047ab9 */ /* 0x000fe40000000a00 */
[----:B------:R-:W-:Y:S01]  /*4f80*/  ISETP.GE.U32.AND P0, PT, R16, UR4, PT ;  /* 0x0000000410007c0c */ /* 0x000fe2000bf06070 */
[--C-:B------:R-:W-:Y:S01]  /*4f90*/  IMAD.IADD R17, R17, 0x1, R3.reuse ;  /* 0x0000000111117824 */ /* 0x100fe200078e0203 */
[----:B------:R-:W-:-:S04]  /*4fa0*/  PRMT R3, RZ, 0x7610, R3 ;  /* 0x00007610ff037816 */ /* 0x000fc80000000003 */
[----:B------:R-:W-:-:S13]  /*4fb0*/  ISETP.GE.U32.AND.EX P0, PT, R17, UR5, PT, P0 ;  /* 0x0000000511007c0c */ /* 0x000fda000bf06100 */
[----:B------:R-:W-:Y:S05]  /*4fc0*/  @P0 BRA `(.L_x_159) ;  /* 0x0000000400640947 */ /* 0x000fea0003800000 */
[----:B------:R-:W2:Y:S01]  /*4fd0*/  S2R R12, SR_CTAID.X ;  /* 0x00000000000c7919 */ /* 0x000ea20000002500 */
[----:B0--3--:R-:W0:Y:S01]  /*4fe0*/  LDC.64 R10, c[0x0][0x628] ;  /* 0x00018a00ff0a7b82 */ /* 0x009e220000000a00 */
[----:B------:R-:W-:Y:S01]  /*4ff0*/  ULDC UR4, c[0x0][0x150] ;  /* 0x0000540000047ab9 */ /* 0x000fe20000000800 */
[----:B------:R-:W-:Y:S01]  /*5000*/  IMAD.MOV.U32 R8, RZ, RZ, R16 ;  /* 0x000000ffff087224 */ /* 0x000fe200078e0010 */
[----:B------:R-:W3:Y:S01]  /*5010*/  S2R R24, SR_CTAID.Y ;  /* 0x0000000000187919 */ /* 0x000ee20000002600 */
[----:B------:R-:W-:-:S04]  /*5020*/  IMAD.MOV.U32 R9, RZ, RZ, R17 ;  /* 0x000000ffff097224 */ /* 0x000fc800078e0011 */
[----:B------:R-:W1:Y:S08]  /*5030*/  LDC R21, c[0x0][0x144] ;  /* 0x00005100ff157b82 */ /* 0x000e700000000800 */
[----:B------:R-:W1:Y:S08]  /*5040*/  LDC R0, c[0x0][0x630] ;  /* 0x00018c00ff007b82 */ /* 0x000e700000000800 */
[----:B------:R-:W1:Y:S01]  /*5050*/  LDC.64 R14, c[0x0][0x620] ;  /* 0x00018800ff0e7b82 */ /* 0x000e620000000a00 */
[----:B0-----:R-:W-:-:S04]  /*5060*/  ISETP.NE.U32.AND P0, PT, R10, RZ, PT ;  /* 0x000000ff0a00720c */ /* 0x001fc80003f05070 */
[----:B------:R-:W-:Y:S02]  /*5070*/  ISETP.NE.AND.EX P0, PT, R11, RZ, PT, P0 ;  /* 0x000000ff0b00720c */ /* 0x000fe40003f05300 */
[----:B--2---:R-:W-:-:S05]  /*5080*/  I2FP.F32.U32 R3, R12 ;  /* 0x0000000c00037245 */ /* 0x004fca0000201000 */
[----:B------:R-:W-:-:S04]  /*5090*/  FMUL R3, R3, UR4 ;  /* 0x0000000403037c20 */ /* 0x000fc80008400000 */
[----:B------:R0:W2:Y:S02]  /*50a0*/  F2I.U32.TRUNC.NTZ R20, R3 ;  /* 0x0000000300147305 */ /* 0x0000a4000020f000 */
[----:B---3--:R-:W-:Y:S05]  /*50b0*/  @!P0 BRA `(.L_x_160) ;  /* 0x0000000000288947 */ /* 0x008fea0003800000 */
[----:B0-----:R-:W0:Y:S02]  /*50c0*/  LDC R3, c[0x0][0x634] ;  /* 0x00018d00ff037b82 */ /* 0x001e240000000800 */
        /* <DEDUP_REMOVED lines=9> */
.L_x_160:
[----:B------:R-:W3:Y:S01]  /*5160*/  LDC.64 R28, c[0x0][0x640] ;  /* 0x00019000ff1c7b82 */ /* 0x000ee20000000a00 */
[-CC-:B-1----:R-:W-:Y:S01]  /*5170*/  SHF.R.U64 R89, R8, R0.reuse, R9.reuse ;  /* 0x0000000008597219 */ /* 0x182fe20000001209 */
[----:B--2---:R-:W-:Y:S01]  /*5180*/  IMAD.MOV R20, RZ, RZ, -R20 ;  /* 0x000000ffff147224 */ /* 0x004fe200078e0a14 */
[----:B------:R-:W-:Y:S01]  /*5190*/  SHF.R.U32.HI R0, RZ, R0, R9 ;  /* 0x00000000ff007219 */ /* 0x000fe20000011609 */
[----:B------:R-:W-:Y:S01]  /*51a0*/  ULDC UR4, c[0x0][0x154] ;  /* 0x0000550000047ab9 */ /* 0x000fe20000000800 */
[----:B0-----:R-:W-:Y:S01]  /*51b0*/  IADD3 R3, P0, RZ, -R89, RZ ;  /* 0x80000059ff037210 */ /* 0x001fe20007f1e0ff */
[----:B------:R-:W-:Y:S02]  /*51c0*/  IMAD R21, R21, R20, R12 ;  /* 0x0000001415157224 */ /* 0x000fe400078e020c */
[----:B------:R-:W0:Y:S01]  /*51d0*/  LDC R6, c[0x0][0x618] ;  /* 0x00018600ff067b82 */ /* 0x000e220000000800 */
[----:B------:R-:W-:Y:S02]  /*51e0*/  IMAD.MOV.U32 R7, RZ, RZ, 0x1 ;  /* 0x00000001ff077424 */ /* 0x000fe400078e00ff */
[----:B------:R-:W-:-:S04]  /*51f0*/  IMAD.X R5, RZ, RZ, ~R0, P0 ;  /* 0x000000ffff057224 */ /* 0x000fc800000e0e00 */
[-C--:B------:R-:W-:Y:S01]  /*5200*/  IMAD R0, R5, R14.reuse, RZ ;  /* 0x0000000e05007224 */ /* 0x080fe200078e02ff */
[----:B------:R-:W1:Y:S01]  /*5210*/  LDC R8, c[0x0][0x608] ;  /* 0x00018200ff087b82 */ /* 0x000e620000000800 */
[----:B------:R-:W-:-:S04]  /*5220*/  IMAD.WIDE.U32 R4, R3, R14, R16 ;  /* 0x0000000e03047225 */ /* 0x000fc800078e0010 */
[----:B------:R-:W-:Y:S01]  /*5230*/  IMAD R3, R3, R15, R0 ;  /* 0x0000000f03037224 */ /* 0x000fe200078e0200 */
[----:B------:R-:W-:Y:S02]  /*5240*/  I2FP.F32.U32 R0, R24 ;  /* 0x0000001800007245 */ /* 0x000fe40000201000 */
[----:B------:R-:W2:Y:S01]  /*5250*/  LDC R26, c[0x0][0x658] ;  /* 0x00019600ff1a7b82 */ /* 0x000ea20000000800 */
[----:B------:R-:W-:Y:S01]  /*5260*/  IMAD.IADD R3, R5, 0x1, R3 ;  /* 0x0000000105037824 */ /* 0x000fe200078e0203 */
[----:B---3--:R-:W-:Y:S01]  /*5270*/  ISETP.NE.U32.AND P0, PT, R28, RZ, PT ;  /* 0x000000ff1c00720c */ /* 0x008fe20003f05070 */
[----:B------:R-:W-:Y:S01]  /*5280*/  FMUL R0, R0, UR4 ;  /* 0x0000000400007c20 */ /* 0x000fe20008400000 */
[----:B------:R-:W-:Y:S02]  /*5290*/  IMAD.MOV.U32 R5, RZ, RZ, -0x1 ;  /* 0xffffffffff057424 */ /* 0x000fe400078e00ff */
[----:B------:R-:W-:Y:S01]  /*52a0*/  ISETP.NE.AND.EX P0, PT, R29, RZ, PT, P0 ;  /* 0x000000ff1d00720c */ /* 0x000fe20003f05300 */
[----:B------:R3:W2:Y:S01]  /*52b0*/  F2I.U32.TRUNC.NTZ R13, R0 ;  /* 0x00000000000d7305 */ /* 0x0006a2000020f000 */
[----:B------:R-:W3:Y:S01]  /*52c0*/  LDC R15, c[0x0][0x148] ;  /* 0x00005200ff0f7b82 */ /* 0x000ee20000000800 */
[----:B0-----:R-:W-:-:S02]  /*52d0*/  SHF.R.U64 R12, R4, R6, R3 ;  /* 0x00000006040c7219 */ /* 0x001fc40000001203 */
[----:B------:R-:W-:-:S05]  /*52e0*/  SHF.R.U32.HI R3, RZ, R6, R3 ;  /* 0x00000006ff037219 */ /* 0x000fca0000011603 */
[----:B------:R-:W0:Y:S01]  /*52f0*/  LDC R20, c[0x0][0x600] ;  /* 0x00018000ff147b82 */ /* 0x000e220000000800 */
[-CC-:B-1----:R-:W-:Y:S02]  /*5300*/  SHF.R.U64 R10, R12, R8.reuse, R3.reuse ;  /* 0x000000080c0a7219 */ /* 0x182fe40000001203 */
[----:B------:R-:W-:-:S05]  /*5310*/  SHF.R.U32.HI R3, RZ, R8, R3 ;  /* 0x00000008ff037219 */ /* 0x000fca0000011603 */
[----:B------:R-:W1:Y:S01]  /*5320*/  LDC R27, c[0x0][0x648] ;  /* 0x00019200ff1b7b82 */ /* 0x000e620000000800 */
[-C--:B--2---:R-:W-:Y:S02]  /*5330*/  SHF.L.U32 R4, R5, R26.reuse, RZ ;  /* 0x0000001a05047219 */ /* 0x084fe400000006ff */
[-CC-:B------:R-:W-:Y:S02]  /*5340*/  SHF.R.U64 R14, R10, R26.reuse, R3.reuse ;  /* 0x0000001a0a0e7219 */ /* 0x180fe40000001203 */
[----:B------:R-:W-:Y:S02]  /*5350*/  SHF.R.U32.HI R5, RZ, R26, R3 ;  /* 0x0000001aff057219 */ /* 0x000fe40000011603 */
[----:B------:R-:W-:Y:S01]  /*5360*/  LOP3.LUT R25, RZ, R4, RZ, 0x33, !PT ;  /* 0x00000004ff197212 */ /* 0x000fe200078e33ff */
[----:B------:R-:W2:Y:S01]  /*5370*/  LDC R30, c[0x0][0x638] ;  /* 0x00018e00ff1e7b82 */ /* 0x000ea20000000800 */
[----:B------:R-:W-:Y:S01]  /*5380*/  SHF.L.U32 R26, R7, R26, RZ ;  /* 0x0000001a071a7219 */ /* 0x000fe200000006ff */
[----:B------:R-:W-:-:S06]  /*5390*/  IMAD.MOV.U32 R4, RZ, RZ, R14 ;  /* 0x000000ffff047224 */ /* 0x000fcc00078e000e */
[----:B------:R-:W0:Y:S01]  /*53a0*/  LDC R31, c[0x0][0x610] ;  /* 0x00018400ff1f7b82 */ /* 0x000e220000000800 */
[----:B------:R-:W-:Y:S05]  /*53b0*/  @!P0 BRA `(.L_x_161) ;  /* 0x0000000000288947 */ /* 0x000fea0003800000 */
[----:B------:R-:W4:Y:S02]  /*53c0*/  LDC R3, c[0x0][0x64c] ;  /* 0x00019300ff037b82 */ /* 0x000f240000000800 */
[----:B----4-:R-:W-:-:S05]  /*53d0*/  IADD3 R3, P0, R14, R3, RZ ;  /* 0x000000030e037210 */ /* 0x010fca0007f1e0ff */
        /* <DEDUP_REMOVED lines=8> */
.L_x_161:
[----:B------:R-:W-:Y:S01]  /*5460*/  ISETP.NE.AND P0, PT, R2, 0x1, PT ;  /* 0x000000010200780c */ /* 0x000fe20003f05270 */
[----:B0-----:R-:W-:Y:S01]  /*5470*/  VIADD R7, R20, 0xffffffff ;  /* 0xffffffff14077836 */ /* 0x001fe20000000000 */
[----:B-1-3--:R-:W-:Y:S01]  /*5480*/  SHF.R.U64 R0, R4, R27, R5 ;  /* 0x0000001b04007219 */ /* 0x00afe20000001205 */
[----:B------:R-:W-:Y:S01]  /*5490*/  IMAD.MOV R13, RZ, RZ, -R13 ;  /* 0x000000ffff0d7224 */ /* 0x000fe200078e0a0d */
[----:B------:R-:W-:Y:S01]  /*54a0*/  LOP3.LUT R5, R10, R25, RZ, 0xc0, !PT ;  /* 0x000000190a057212 */ /* 0x000fe200078ec0ff */
[----:B------:R-:W-:Y:S01]  /*54b0*/  IMAD.MOV.U32 R4, RZ, RZ, 0x1 ;  /* 0x00000001ff047424 */ /* 0x000fe200078e00ff */
[----:B------:R-:W-:Y:S01]  /*54c0*/  LOP3.LUT R12, R12, R7, RZ, 0xc0, !PT ;  /* 0x000000070c0c7212 */ /* 0x000fe200078ec0ff */
[----:B------:R-:W-:Y:S02]  /*54d0*/  IMAD.MOV R3, RZ, RZ, -R0 ;  /* 0x000000ffff037224 */ /* 0x000fe400078e0a00 */
[----:B------:R-:W-:Y:S02]  /*54e0*/  IMAD R0, R26, R0, R5 ;  /* 0x000000001a007224 */ /* 0x000fe400078e0205 */
[----:B--2---:R-:W-:-:S02]  /*54f0*/  IMAD R3, R3, R30, R14 ;  /* 0x0000001e03037224 */ /* 0x004fc400078e020e */
[----:B------:R-:W-:Y:S02]  /*5500*/  @P0 IMAD R21, R15, R13, R24 ;  /* 0x0000000d0f150224 */ /* 0x000fe400078e0218 */
[----:B------:R-:W-:Y:S01]  /*5510*/  IMAD R5, R3, R20, R12 ;  /* 0x0000001403057224 */ /* 0x000fe200078e020c */
[----:B------:R-:W-:Y:S01]  /*5520*/  PRMT R3, R4, 0x7610, R3 ;  /* 0x0000761004037816 */ /* 0x000fe20000000003 */
[----:B------:R-:W-:-:S05]  /*5530*/  IMAD R0, R0, R31, R21 ;  /* 0x0000001f00007224 */ /* 0x000fca00078e0215 */
[----:B------:R-:W-:Y:S02]  /*5540*/  SEL R91, R5, R0, !P0 ;  /* 0x00000000055b7207 */ /* 0x000fe40004000000 */
[----:B------:R-:W-:-:S07]  /*5550*/  SEL R0, R0, R5, !P0 ;  /* 0x0000000500007207 */ /* 0x000fce0004000000 */
.L_x_159:
[----:B------:R-:W-:Y:S01]  /*5560*/  LOP3.LUT P0, RZ, R3, 0xff, RZ, 0xc0, !PT ;  /* 0x000000ff03ff7812 */ /* 0x000fe2000780c0ff */
[----:B------:R-:W-:-:S12]  /*5570*/  IMAD.MOV.U32 R90, RZ, RZ, R0 ;  /* 0x000000ffff5a7224 */ /* 0x000fd800078e0000 */
[----:B------:R-:W-:Y:S05]  /*5580*/  @P0 BRA `(.L_x_162) ;  /* 0xffffffb8005c0947 */ /* 0x000fea000383ffff */
[----:B------:R-:W-:Y:S05]  /*5590*/  EXIT ;  /* 0x000000000000794d */ /* 0x000fea0003800000 */
.L_x_3:
[----:B0-----:R-:W-:Y:S01]  /*55a0*/  ULDC.64 UR4, c[0x0][0x650] ;  /* 0x0001940000047ab9 */ /* 0x001fe20000000a00 */
        /* <DEDUP_REMOVED lines=25> */
.L_x_164:
[--C-:B------:R-:W-:Y:S01]  /*5740*/  SHF.R.U64 R12, R10, R14, R11.reuse ;  /* 0x0000000e0a0c7219 */ /* 0x100fe2000000120b */
[----:B------:R-:W0:Y:S01]  /*5750*/  LDC R22, c[0x0][0x618] ;  /* 0x00018600ff167b82 */ /* 0x000e220000000800 */
[----:B------:R-:W-:Y:S01]  /*5760*/  I2FP.F32.U32 R6, R4 ;  /* 0x0000000400067245 */ /* 0x000fe20000201000 */
[----:B------:R-:W-:Y:S01]  /*5770*/  ULDC UR4, c[0x0][0x150] ;  /* 0x0000540000047ab9 */ /* 0x000fe20000000800 */
[----:B------:R-:W-:Y:S02]  /*5780*/  SHF.R.U32.HI R5, RZ, R14, R11 ;  /* 0x0000000eff057219 */ /* 0x000fe4000001160b */
[----:B------:R-:W-:Y:S01]  /*5790*/  IADD3 R9, P0, RZ, -R12, RZ ;  /* 0x8000000cff097210 */ /* 0x000fe20007f1e0ff */
[----:B------:R-:W-:Y:S01]  /*57a0*/  FMUL R11, R6, UR4 ;  /* 0x00000004060b7c20 */ /* 0x000fe20008400000 */
[----:B------:R-:W-:Y:S01]  /*57b0*/  ULDC UR4, c[0x0][0x154] ;  /* 0x0000550000047ab9 */ /* 0x000fe20000000800 */
[----:B------:R-:W1:Y:S02]  /*57c0*/  LDC.64 R24, c[0x0][0x640] ;  /* 0x00019000ff187b82 */ /* 0x000e640000000a00 */
[----:B------:R-:W-:-:S02]  /*57d0*/  IMAD.X R5, RZ, RZ, ~R5, P0 ;  /* 0x000000ffff057224 */ /* 0x000fc400000e0e05 */
[----:B------:R-:W2:Y:S01]  /*57e0*/  F2I.U32.TRUNC.NTZ R11, R11 ;  /* 0x0000000b000b7305 */ /* 0x000ea2000020f000 */
[----:B------:R-:W-:-:S03]  /*57f0*/  IMAD.WIDE.U32 R6, R9, R20, R16 ;  /* 0x0000001409067225 */ /* 0x000fc600078e0010 */
[----:B------:R-:W3:Y:S01]  /*5800*/  LDC R13, c[0x0][0x144] ;  /* 0x00005100ff0d7b82 */ /* 0x000ee20000000800 */
[----:B------:R-:W-:-:S04]  /*5810*/  IMAD R8, R5, R20, RZ ;  /* 0x0000001405087224 */ /* 0x000fc800078e02ff */
[----:B------:R-:W-:Y:S02]  /*5820*/  IMAD R5, R9, R21, R8 ;  /* 0x0000001509057224 */ /* 0x000fe400078e0208 */
[----:B------:R-:W-:Y:S01]  /*5830*/  IMAD.MOV.U32 R8, RZ, RZ, -0x1 ;  /* 0xffffffffff087424 */ /* 0x000fe200078e00ff */
[----:B------:R-:W4:Y:S01]  /*5840*/  LDC R14, c[0x0][0x608] ;  /* 0x00018200ff0e7b82 */ /* 0x000f220000000800 */
[----:B------:R-:W-:Y:S01]  /*5850*/  IMAD.IADD R5, R7, 0x1, R5 ;  /* 0x0000000107057824 */ /* 0x000fe200078e0205 */
[----:B------:R-:W-:-:S04]  /*5860*/  I2FP.F32.U32 R7, R3 ;  /* 0x0000000300077245 */ /* 0x000fc80000201000 */
[-C--:B0-----:R-:W-:Y:S01]  /*5870*/  SHF.R.U64 R10, R6, R22.reuse, R5 ;  /* 0x00000016060a7219 */ /* 0x081fe20000001205 */
[----:B--2---:R-:W-:Y:S01]  /*5880*/  IMAD.MOV R6, RZ, RZ, -R11 ;  /* 0x000000ffff067224 */ /* 0x004fe200078e0a0b */
[----:B------:R-:W0:Y:S01]  /*5890*/  LDC R9, c[0x0][0x658] ;  /* 0x00019600ff097b82 */ /* 0x000e220000000800 */
[----:B-1----:R-:W-:Y:S01]  /*58a0*/  ISETP.NE.U32.AND P0, PT, R24, RZ, PT ;  /* 0x000000ff1800720c */ /* 0x002fe20003f05070 */
[----:B------:R-:W-:Y:S01]  /*58b0*/  FMUL R7, R7, UR4 ;  /* 0x0000000407077c20 */ /* 0x000fe20008400000 */
[----:B------:R-:W-:Y:S02]  /*58c0*/  SHF.R.U32.HI R5, RZ, R22, R5 ;  /* 0x00000016ff057219 */ /* 0x000fe40000011605 */
[----:B------:R-:W-:-:S03]  /*58d0*/  ISETP.NE.AND.EX P0, PT, R25, RZ, PT, P0 ;  /* 0x000000ff1900720c */ /* 0x000fc60003f05300 */
[----:B------:R-:W1:Y:S01]  /*58e0*/  LDC R20, c[0x0][0x148] ;  /* 0x00005200ff147b82 */ /* 0x000e620000000800 */
[----:B---3--:R-:W-:Y:S02]  /*58f0*/  IMAD R23, R13, R6, R4 ;  /* 0x000000060d177224 */ /* 0x008fe400078e0204 */
[----:B------:R-:W-:-:S05]  /*5900*/  IMAD.MOV.U32 R6, RZ, RZ, 0x1 ;  /* 0x00000001ff067424 */ /* 0x000fca00078e00ff */
[----:B------:R-:W2:Y:S01]  /*5910*/  LDC R21, c[0x0][0x600] ;  /* 0x00018000ff157b82 */ /* 0x000ea20000000800 */
[-CC-:B----4-:R-:W-:Y:S02]  /*5920*/  SHF.R.U64 R13, R10, R14.reuse, R5.reuse ;  /* 0x0000000e0a0d7219 */ /* 0x190fe40000001205 */
[----:B------:R-:W-:Y:S02]  /*5930*/  SHF.R.U32.HI R4, RZ, R14, R5 ;  /* 0x0000000eff047219 */ /* 0x000fe40000011605 */
[----:B------:R3:W4:Y:S03]  /*5940*/  F2I.U32.TRUNC.NTZ R14, R7 ;  /* 0x00000007000e7305 */ /* 0x000726000020f000 */
[----:B------:R-:W1:Y:S01]  /*5950*/  LDC R26, c[0x0][0x648] ;  /* 0x00019200ff1a7b82 */ /* 0x000e620000000800 */
[-C--:B0-----:R-:W-:Y:S02]  /*5960*/  SHF.R.U64 R15, R13, R9.reuse, R4 ;  /* 0x000000090d0f7219 */ /* 0x081fe40000001204 */
[----:B------:R-:W-:-:S02]  /*5970*/  SHF.L.U32 R8, R8, R9, RZ ;  /* 0x0000000908087219 */ /* 0x000fc400000006ff */
[-C--:B------:R-:W-:Y:S01]  /*5980*/  SHF.R.U32.HI R5, RZ, R9.reuse, R4 ;  /* 0x00000009ff057219 */ /* 0x080fe20000011604 */
[----:B------:R-:W-:Y:S01]  /*5990*/  IMAD.MOV.U32 R4, RZ, RZ, R15 ;  /* 0x000000ffff047224 */ /* 0x000fe200078e000f */
[----:B------:R-:W-:Y:S01]  /*59a0*/  SHF.L.U32 R22, R6, R9, RZ ;  /* 0x0000000906167219 */ /* 0x000fe200000006ff */
[----:B------:R-:W0:Y:S01]  /*59b0*/  LDC R27, c[0x0][0x638] ;  /* 0x00018e00ff1b7b82 */ /* 0x000e220000000800 */
[----:B------:R-:W-:-:S07]  /*59c0*/  LOP3.LUT R28, RZ, R8, RZ, 0x33, !PT ;  /* 0x00000008ff1c7212 */ /* 0x000fce00078e33ff */
        /* <DEDUP_REMOVED lines=12> */
.L_x_165:
[----:B------:R-:W-:Y:S01]  /*5a90*/  ISETP.NE.AND P0, PT, R2, 0x1, PT ;  /* 0x000000010200780c */ /* 0x000fe20003f05270 */
[----:B--2---:R-:W-:Y:S01]  /*5aa0*/  VIADD R7, R21, 0xffffffff ;  /* 0xffffffff15077836 */ /* 0x004fe20000000000 */
[----:B-1----:R-:W-:Y:S01]  /*5ab0*/  SHF.R.U64 R5, R4, R26, R5 ;  /* 0x0000001a04057219 */ /* 0x002fe20000001205 */
[----:B------:R-:W-:Y:S01]  /*5ac0*/  IMAD.MOV R14, RZ, RZ, -R14 ;  /* 0x000000ffff0e7224 */ /* 0x000fe200078e0a0e */
[----:B------:R-:W-:Y:S01]  /*5ad0*/  LOP3.LUT R4, R13, R28, RZ, 0xc0, !PT ;  /* 0x0000001c0d047212 */ /* 0x000fe200078ec0ff */
[----:B------:R-:W-:Y:S01]  /*5ae0*/  IMAD.MOV.U32 R8, RZ, RZ, R12 ;  /* 0x000000ffff087224 */ /* 0x000fe200078e000c */
[----:B------:R-:W-:Y:S01]  /*5af0*/  LOP3.LUT R10, R10, R7, RZ, 0xc0, !PT ;  /* 0x000000070a0a7212 */ /* 0x000fe200078ec0ff */
[----:B------:R-:W-:Y:S02]  /*5b00*/  IMAD.MOV R6, RZ, RZ, -R5 ;  /* 0x000000ffff067224 */ /* 0x000fe400078e0a05 */
[----:B------:R-:W-:-:S04]  /*5b10*/  IMAD R4, R22, R5, R4 ;  /* 0x0000000516047224 */ /* 0x000fc800078e0204 */
[----:B------:R-:W-:Y:S02]  /*5b20*/  @P0 IMAD R23, R20, R14, R3 ;  /* 0x0000000e14170224 */ /* 0x000fe400078e0203 */
[----:B0-----:R-:W-:Y:S02]  /*5b30*/  IMAD R3, R6, R27, R15 ;  /* 0x0000001b06037224 */ /* 0x001fe400078e020f */
[----:B------:R-:W-:Y:S02]  /*5b40*/  IMAD R7, R4, R29, R23 ;  /* 0x0000001d04077224 */ /* 0x000fe400078e0217 */
[----:B------:R-:W-:Y:S02]  /*5b50*/  IMAD R4, R3, R21, R10 ;  /* 0x0000001503047224 */ /* 0x000fe400078e020a */
[----:B------:R-:W-:-:S03]  /*5b60*/  IMAD.MOV.U32 R6, RZ, RZ, 0x1 ;  /* 0x00000001ff067424 */ /* 0x000fc600078e00ff */
[----:B------:R-:W-:Y:S02]  /*5b70*/  SEL R9, R4, R7, !P0 ;  /* 0x0000000704097207 */ /* 0x000fe40004000000 */
[----:B------:R-:W-:-:S07]  /*5b80*/  SEL R7, R7, R4, !P0 ;  /* 0x0000000407077207 */ /* 0x000fce0004000000 */
.L_x_163:
[----:B------:R-:W-:-:S08]  /*5b90*/  NOP ;  /* 0x0000000000007918 */ /* 0x000fd00000000000 */
[----:B------:R-:W0:-:S00]  /*5ba0*/  USETMAXREG.DEALLOC.CTAPOOL 0x28 ;  /* 0x00000028000079c8 */ /* 0x000e0000080e0500 */
[----:B0-----:R-:W-:-:S13]  /*5bb0*/  ISETP.NE.AND P0, PT, R0, RZ, PT ;  /* 0x000000ff0000720c */ /* 0x001fda0003f05270 */
[----:B------:R-:W-:Y:S05]  /*5bc0*/  @P0 EXIT ;  /* 0x000000000000094d */ /* 0x000fea0003800000 */
[----:B------:R-:W-:Y:S01]  /*5bd0*/  LOP3.LUT P0, RZ, R6, 0xff, RZ, 0xc0, !PT ;  /* 0x000000ff06ff7812 */ /* 0x000fe2000780c0ff */
[----:B------:R-:W-:Y:S02]  /*5be0*/  IMAD.MOV.U32 R0, RZ, RZ, 0x1 ;  /* 0x00000001ff007424 */ /* 0x000fe400078e00ff */
[----:B------:R-:W-:-:S10]  /*5bf0*/  IMAD.MOV.U32 R12, RZ, RZ, RZ ;  /* 0x000000ffff0c7224 */ /* 0x000fd400078e00ff */
[----:B------:R-:W-:Y:S05]  /*5c00*/  @!P0 BRA `(.L_x_166) ;  /* 0x0000000c00308947 */ /* 0x000fea0003800000 */
[----:B------:R-:W0:Y:S01]  /*5c10*/  LDC R0, c[0x0][0x28c] ;  /* 0x0000a300ff007b82 */ /* 0x000e220000000800 */
[----:B------:R-:W-:Y:S01]  /*5c20*/  ULDC UR5, c[0x0][0x600] ;  /* 0x0001800000057ab9 */ /* 0x000fe20000000800 */
[----:B------:R-:W-:Y:S01]  /*5c30*/  ULDC UR4, c[0x0][0xc] ;  /* 0x0000030000047ab9 */ /* 0x000fe20000000800 */
[----:B------:R-:W-:Y:S01]  /*5c40*/  UIADD3 UR16, UR5, -0x1, URZ ;  /* 0xffffffff05107890 */ /* 0x000fe2000fffe03f */
[C---:B------:R-:W-:Y:S01]  /*5c50*/  LOP3.LUT P2, RZ, R18.reuse, 0x7f, RZ, 0xc0, !PT ;  /* 0x0000007f12ff7812 */ /* 0x040fe2000784c0ff */
[----:B------:R-:W-:Y:S01]  /*5c60*/  ULDC UR6, c[0x0][0x658] ;  /* 0x0001960000067ab9 */ /* 0x000fe20000000800 */
[----:B------:R-:W-:Y:S01]  /*5c70*/  ULDC UR5, c[0x0][0x10] ;  /* 0x0000040000057ab9 */ /* 0x000fe20000000800 */
[----:B------:R-:W-:Y:S01]  /*5c80*/  UMOV UR7, 0xffffffff ;  /* 0xffffffff00077882 */ /* 0x000fe20000000000 */
[----:B------:R-:W-:Y:S01]  /*5c90*/  UMOV UR8, 0x1 ;  /* 0x0000000100087882 */ /* 0x000fe20000000000 */
[----:B------:R-:W-:Y:S01]  /*5ca0*/  UIMAD.WIDE.U32 UR4, UR4, UR5, URZ ;  /* 0x00000005040472a5 */ /* 0x000fe2000f8e003f */
[----:B------:R-:W-:Y:S01]  /*5cb0*/  LOP3.LUT P0, RZ, R18, 0x1f, RZ, 0xc0, !PT ;  /* 0x0000001f12ff7812 */ /* 0x000fe2000780c0ff */
[----:B------:R-:W-:Y:S01]  /*5cc0*/  USHF.L.U32 UR7, UR7, UR6, URZ ;  /* 0x0000000607077299 */ /* 0x000fe2000800063f */
[----:B------:R-:W-:Y:S01]  /*5cd0*/  BSSY B0, `(.L_x_166) ;  /* 0x00000bf000007945 */ /* 0x000fe20003800000 */
[----:B------:R-:W-:Y:S01]  /*5ce0*/  USHF.L.U32 UR18, UR8, UR6, URZ ;  /* 0x0000000608127299 */ /* 0x000fe2000800063f */
[----:B------:R-:W-:Y:S01]  /*5cf0*/  IMAD.MOV.U32 R13, RZ, RZ, 0x1 ;  /* 0x00000001ff0d7424 */ /* 0x000fe200078e00ff */
[----:B------:R-:W-:Y:S01]  /*5d00*/  LOP3.LUT R11, R19, 0x2, RZ, 0xfc, !PT ;  /* 0x00000002130b7812 */ /* 0x000fe200078efcff */
[----:B------:R-:W-:Y:S01]  /*5d10*/  ULDC UR6, c[0x0][0x14] ;  /* 0x0000050000067ab9 */ /* 0x000fe20000000800 */
[----:B------:R-:W-:Y:S01]  /*5d20*/  PLOP3.LUT P0, PT, P0, P2, PT, 0x8a, 0x0 ;  /* 0x000000000000781c */ /* 0x000fe20000705172 */
[----:B------:R-:W-:Y:S01]  /*5d30*/  UIMAD.WIDE.U32 UR20, UR4, UR6, URZ ;  /* 0x00000006041472a5 */ /* 0x000fe2000f8e003f */
[----:B------:R-:W-:Y:S01]  /*5d40*/  IMAD.MOV.U32 R12, RZ, RZ, RZ ;  /* 0x000000ffff0c7224 */ /* 0x000fe200078e00ff */
[----:B------:R-:W-:-:S02]  /*5d50*/  UIMAD UR13, UR5, UR6, URZ ;  /* 0x00000006050d72a4 */ /* 0x000fc4000f8e023f */
[----:B------:R-:W-:Y:S01]  /*5d60*/  ULOP3.LUT UR17, URZ, UR7, URZ, 0x33, !UPT ;  /* 0x000000073f117292 */ /* 0x000fe2000f8e333f */
[----:B0-----:R-:W-:Y:S01]  /*5d70*/  VIADD R0, R0, 0x1f ;  /* 0x0000001f00007836 */ /* 0x001fe20000000000 */
[----:B------:R-:W-:Y:S01]  /*5d80*/  UIADD3 UR13, UR21, UR13, URZ ;  /* 0x0000000d150d7290 */ /* 0x000fe2000fffe03f */
[----:B------:R-:W-:-:S03]  /*5d90*/  ULDC.64 UR22, c[0x0][0x198] ;  /* 0x0000660000167ab9 */ /* 0x000fc60000000a00 */
[----:B------:R-:W-:-:S04]  /*5da0*/  SHF.R.S32.HI R3, RZ, 0x1f, R0 ;  /* 0x0000001fff037819 */ /* 0x000fc80000011400 */
[----:B------:R-:W-:Y:S01]  /*5db0*/  LEA.HI R3, R3, R0, RZ, 0x5 ;  /* 0x0000000003037211 */ /* 0x000fe200078f28ff */
[----:B------:R-:W-:-:S03]  /*5dc0*/  IMAD.MOV.U32 R0, RZ, RZ, 0x1 ;  /* 0x00000001ff007424 */ /* 0x000fc600078e00ff */
[----:B------:R-:W-:-:S05]  /*5dd0*/  SHF.R.S32.HI R3, RZ, 0x5, R3 ;  /* 0x00000005ff037819 */ /* 0x000fca0000011403 */
[----:B------:R-:W-:-:S07]  /*5de0*/  VIADD R10, R3, 0x1 ;  /* 0x00000001030a7836 */ /* 0x000fce0000000000 */
.L_x_178:
[----:B------:R-:W-:-:S03]  /*5df0*/  UMOV UR4, 0xffffffff ;  /* 0xffffffff00047882 */ /* 0x000fc60000000000 */
[----:B------:R-:W-:Y:S05]  /*5e00*/  BRA.DIV UR4, `(.L_x_167) ;  /* 0x0000000e04747947 */ /* 0x000fea000b800000 */
[----:B------:R-:W-:-:S13]  /*5e10*/  ELECT P6, URZ, PT ;  /* 0x00000000003f782f */ /* 0x000fda00038c0000 */
.L_x_188:
[----:B------:R-:W0:Y:S01]  /*5e20*/  LDC R4, c[0x0][0x28c] ;  /* 0x0000a300ff047b82 */ /* 0x000e220000000800 */
[----:B------:R-:W-:Y:S01]  /*5e30*/  BSSY B1, `(.L_x_168) ;  /* 0x0000037000017945 */ /* 0x000fe20003800000 */
[----:B0-----:R-:W-:-:S13]  /*5e40*/  ISETP.LT.OR P6, PT, R4, 0x1, !P6 ;  /* 0x000000010400780c */ /* 0x001fda00077c1670 */
[----:B------:R-:W-:Y:S05]  /*5e50*/  @P6 BRA `(.L_x_169) ;  /* 0x0000000000d06947 */ /* 0x000fea0003800000 */
[----:B------:R-:W-:Y:S02]  /*5e60*/  IMAD.SHL.U32 R15, R9, 0x40, RZ ;  /* 0x00000040090f7824 */ /* 0x000fe400078e00ff */
[----:B------:R-:W-:Y:S02]  /*5e70*/  IMAD.SHL.U32 R18, R7, 0x100, RZ ;  /* 0x0000010007127824 */ /* 0x000fe400078e00ff */
[----:B------:R-:W-:Y:S02]  /*5e80*/  IMAD.MOV.U32 R20, RZ, RZ, RZ ;  /* 0x000000ffff147224 */ /* 0x000fe400078e00ff */
[----:B------:R-:W-:Y:S02]  /*5e90*/  IMAD.MOV.U32 R4, RZ, RZ, R10 ;  /* 0x000000ffff047224 */ /* 0x000fe400078e000a */
[----:B------:R-:W-:Y:S02]  /*5ea0*/  IMAD.MOV.U32 R5, RZ, RZ, R0 ;  /* 0x000000ffff057224 */ /* 0x000fe400078e0000 */
[----:B------:R-:W-:-:S07]  /*5eb0*/  IMAD.MOV.U32 R6, RZ, RZ, R12 ;  /* 0x000000ffff067224 */ /* 0x000fce00078e000c */
.L_x_173:
[----:B------:R-:W0:Y:S01]  /*5ec0*/  S2R R14, SR_CgaCtaId ;  /* 0x00000000000e7919 */ /* 0x000e220000008800 */
[----:B------:R-:W-:Y:S01]  /*5ed0*/  MOV R7, 0x400 ;  /* 0x0000040000077802 */ /* 0x000fe20000000f00 */
[----:B------:R-:W1:Y:S03]  /*5ee0*/  @!P2 LDC R9, c[0x0][0x500] ;  /* 0x00014000ff09ab82 */ /* 0x000e660000000800 */
[----:B0-----:R-:W-:Y:S02]  /*5ef0*/  LEA R21, R14, R7, 0x18 ;  /* 0x000000070e157211 */ /* 0x001fe400078ec0ff */
[----:B------:R-:W-:-:S03]  /*5f00*/  SHF.L.U32 R7, R5, 0x1f, RZ ;  /* 0x0000001f05077819 */ /* 0x000fc600000006ff */
[----:B------:R-:W-:-:S04]  /*5f10*/  IMAD R14, R6, 0x8, R21 ;  /* 0x00000008060e7824 */ /* 0x000fc800078e0215 */
[----:B------:R-:W0:Y:S02]  /*5f20*/  SYNCS.PHASECHK.TRANS64.TRYWAIT P1, [R14+URZ+0x18], R7 ;  /* 0x000018070e0075a7 */ /* 0x000e24000802017f */
[----:B01----:R-:W-:Y:S05]  /*5f30*/  @!P1 BRA `(.L_x_170) ;  /* 0x0000000c00489947 */ /* 0x003fea0003800000 */
.L_x_189:
[----:B0-----:R-:W-:Y:S01]  /*5f40*/  PRMT R7, R11, 0x9910, RZ ;  /* 0x000099100b077816 */ /* 0x001fe200000000ff */
[----:B------:R0:W-:Y:S03]  /*5f50*/  @!P2 SYNCS.ARRIVE.TRANS64 RZ, [R14+URZ], R9 ;  /* 0x000000090effa9a7 */ /* 0x0001e6000800003f */
[----:B------:R-:W-:-:S13]  /*5f60*/  ISETP.NE.AND P1, PT, R7, 0x2, PT ;  /* 0x000000020700780c */ /* 0x000fda0003f25270 */
[----:B0-----:R-:W-:Y:S05]  /*5f70*/  @P1 BRA `(.L_x_171) ;  /* 0x0000000000041947 */ /* 0x001fea0003800000 */
[----:B------:R-:W-:Y:S01]  /*5f80*/  BPT.TRAP 0x1 ;  /* 0x000000040000795c */ /* 0x000fe20000300000 */
.L_x_171:
[----:B------:R-:W-:Y:S05]  /*5f90*/  @P0 BRA `(.L_x_172) ;  /* 0x0000000000040947 */ /* 0x000fea0003800000 */
[----:B------:R-:W-:Y:S01]  /*5fa0*/  BPT.TRAP 0x1 ;  /* 0x000000040000795c */ /* 0x000fe20000300000 */
.L_x_172:
[--C-:B------:R-:W-:Y:S01]  /*5fb0*/  IMAD R7, R6, 0x2000, R21.reuse ;  /* 0x0000200006077824 */ /* 0x100fe200078e0215 */
[----:B------:R-:W-:Y:S01]  /*5fc0*/  R2UR UR9, R14 ;  /* 0x000000000e0972ca */ /* 0x000fe200000e0000 */
[----:B------:R-:W-:Y:S01]  /*5fd0*/  IMAD R21, R6, 0x800, R21 ;  /* 0x0000080006157824 */ /* 0x000fe200078e0215 */
[----:B------:R-:W-:Y:S01]  /*5fe0*/  UIADD3 UR4, UP0, UR22, 0xf0, URZ ;  /* 0x000000f016047890 */ /* 0x000fe2000ff1e03f */
[----:B------:R-:W-:Y:S01]  /*5ff0*/  VIADD R4, R4, 0xffffffff ;  /* 0xffffffff04047836 */ /* 0x000fe20000000000 */
[----:B------:R-:W-:Y:S01]  /*6000*/  R2UR UR5, R7 ;  /* 0x00000000070572ca */ /* 0x000fe200000e0000 */
[----:B------:R-:W-:Y:S01]  /*6010*/  UIADD3 UR24, UP1, UR22, 0x1f0, URZ ;  /* 0x000001f016187890 */ /* 0x000fe2000ff3e03f */
[----:B------:R-:W-:Y:S01]  /*6020*/  R2UR UR8, R21 ;  /* 0x00000000150872ca */ /* 0x000fe200000e0000 */
[----:B------:R-:W-:Y:S01]  /*6030*/  VIADD R6, R6, 0x1 ;  /* 0x0000000106067836 */ /* 0x000fe20000000000 */
[----:B------:R-:W-:Y:S01]  /*6040*/  R2UR UR11, R18 ;  /* 0x00000000120b72ca */ /* 0x000fe200000e0000 */
[----:B------:R-:W-:Y:S01]  /*6050*/  UIADD3.X UR25, URZ, UR23, URZ, UP1, !UPT ;  /* 0x000000173f197290 */ /* 0x000fe20008ffe43f */
[----:B------:R-:W-:Y:S01]  /*6060*/  R2UR UR10, R20 ;  /* 0x00000000140a72ca */ /* 0x000fe200000e0000 */
[----:B------:R-:W-:Y:S01]  /*6070*/  UMOV UR6, 0x0 ;  /* 0x0000000000067882 */ /* 0x000fe20000000000 */
[----:B------:R-:W-:Y:S01]  /*6080*/  R2UR UR12, R8 ;  /* 0x00000000080c72ca */ /* 0x000fe200000e0000 */
[----:B------:R-:W-:Y:S01]  /*6090*/  UMOV UR7, 0x10000000 ;  /* 0x1000000000077882 */ /* 0x000fe20000000000 */
[----:B------:R-:W-:Y:S01]  /*60a0*/  R2UR UR19, R15 ;  /* 0x000000000f1372ca */ /* 0x000fe200000e0000 */
[----:B------:R-:W-:Y:S01]  /*60b0*/  VIADD R20, R20, 0x20 ;  /* 0x0000002014147836 */ /* 0x000fe20000000000 */
[----:B------:R-:W-:Y:S01]  /*60c0*/  ISETP.GT.AND P3, PT, R4, 0x1, PT ;  /* 0x000000010400780c */ /* 0x000fe20003f64270 */
[----:B------:R-:W-:Y:S01]  /*60d0*/  UIADD3 UR14, UR5, 0x100, URZ ;  /* 0x00000100050e7890 */ /* 0x000fe2000fffe03f */
[----:B------:R-:W-:Y:S01]  /*60e0*/  ISETP.NE.AND P1, PT, R6, 0x3, PT ;  /* 0x000000030600780c */ /* 0x000fe20003f25270 */
[----:B------:R-:W-:-:S02]  /*60f0*/  UIADD3.X UR5, URZ, UR23, URZ, UP0, !UPT ;  /* 0x000000173f057290 */ /* 0x000fc400087fe43f */
[----:B------:R-:W-:Y:S01]  /*6100*/  UIADD3 UR15, UR8, 0x6100, URZ ;  /* 0x00006100080f7890 */ /* 0x000fe2000fffe03f */
[----:B------:R-:W-:Y:S02]  /*6110*/  SEL R14, RZ, 0x1, P1 ;  /* 0x00000001ff0e7807 */ /* 0x000fe40000800000 */
[----:B------:R-:W-:Y:S01]  /*6120*/  UMOV UR8, UR14 ;  /* 0x0000000e00087c82 */ /* 0x000fe20008000000 */
[----:B------:R-:W-:Y:S02]  /*6130*/  SEL R6, R6, RZ, P1 ;  /* 0x000000ff06067207 */ /* 0x000fe40000800000 */
[----:B------:R-:W-:Y:S01]  /*6140*/  LOP3.LUT R5, R5, R14, RZ, 0x3c, !PT ;  /* 0x0000000e05057212 */ /* 0x000fe200078e3cff */
[----:B------:R0:W-:Y:S02]  /*6150*/  UTMALDG.3D [UR8], [UR4], desc[UR6] ;  /* 0x00000608040075b4 */ /* 0x0001e40008011000 */
[----:B0-----:R-:W-:Y:S01]  /*6160*/  UMOV UR8, UR15 ;  /* 0x0000000f00087c82 */ /* 0x001fe20008000000 */
[----:B------:R-:W-:-:S02]  /*6170*/  UMOV UR11, UR19 ;  /* 0x00000013000b7c82 */ /* 0x000fc40008000000 */
[----:B------:R0:W-:Y:S02]  /*6180*/  UTMALDG.3D [UR8], [UR24], desc[UR6] ;  /* 0x00000608180075b4 */ /* 0x0001e40008011000 */
[----:B0-----:R-:W-:Y:S05]  /*6190*/  @P3 BRA `(.L_x_173) ;  /* 0xfffffffc00483947 */ /* 0x001fea000383ffff */
.L_x_169:
[----:B------:R-:W-:Y:S05]  /*61a0*/  BSYNC B1 ;  /* 0x0000000000017941 */ /* 0x000fea0003800000 */
.L_x_168:
[----:B------:R-:W-:Y:S01]  /*61b0*/  LOP3.LUT P3, RZ, R13, 0xff, RZ, 0xc0, !PT ;  /* 0x000000ff0dff7812 */ /* 0x000fe2000786c0ff */
[----:B------:R-:W-:Y:S01]  /*61c0*/  IMAD.IADD R12, R3, 0x1, R12 ;  /* 0x00000001030c7824 */ /* 0x000fe200078e020c */
[----:B------:R-:W-:Y:S01]  /*61d0*/  IADD3 R16, P4, R16, UR20, RZ ;  /* 0x0000001410107c10 */ /* 0x000fe2000ff9e0ff */
[----:B------:R-:W-:Y:S01]  /*61e0*/  ULDC.64 UR4, c[0x0][0x650] ;  /* 0x0001940000047ab9 */ /* 0x000fe20000000a00 */
[----:B------:R-:W-:Y:S01]  /*61f0*/  BSSY B1, `(.L_x_174) ;  /* 0x000006a000017945 */ /* 0x000fe20003800000 */
[----:B------:R-:W-:Y:S01]  /*6200*/  IMAD.MOV.U32 R9, RZ, RZ, -0x1 ;  /* 0xffffffffff097424 */ /* 0x000fe200078e00ff */
[----:B------:R-:W-:Y:S01]  /*6210*/  ISETP.GT.U32.AND P1, PT, R12, 0x2, PT ;  /* 0x000000020c00780c */ /* 0x000fe20003f24070 */
[----:B------:R-:W-:Y:S01]  /*6220*/  IMAD.MOV.U32 R8, RZ, RZ, -0x1 ;  /* 0xffffffffff087424 */ /* 0x000fe200078e00ff */
[----:B------:R-:W-:Y:S02]  /*6230*/  IADD3.X R17, R17, UR13, RZ, P4, !PT ;  /* 0x0000000d11117c10 */ /* 0x000fe4000a7fe4ff */
[----:B------:R-:W-:-:S02]  /*6240*/  ISETP.LT.U32.AND P1, PT, R3, 0x3, P1 ;  /* 0x000000030300780c */ /* 0x000fc40000f21070 */
[----:B------:R-:W-:Y:S01]  /*6250*/  PRMT R13, RZ, 0x7610, R13 ;  /* 0x00007610ff0d7816 */ /* 0x000fe2000000000d */
[----:B------:R-:W0:Y:S01]  /*6260*/  @P3 S2R R5, SR_CgaCtaId ;  /* 0x0000000000053919 */ /* 0x000e220000008800 */
[----:B------:R-:W-:-:S04]  /*6270*/  @P3 MOV R4, 0x400 ;  /* 0x0000040000043802 */ /* 0x000fc80000000f00 */
[----:B0-----:R-:W-:Y:S01]  /*6280*/  @P3 LEA R6, R5, R4, 0x18 ;  /* 0x0000000405063211 */ /* 0x001fe200078ec0ff */
[----:B------:R-:W-:-:S03]  /*6290*/  IMAD.WIDE.U32 R4, R12, -0x55555555, RZ ;  /* 0xaaaaaaab0c047825 */ /* 0x000fc600078e00ff */
[----:B------:R0:W-:Y:S01]  /*62a0*/  @P3 SYNCS.ARRIVE.TRANS64.A1T0 RZ, [R6+URZ+0x48], RZ ;  /* 0x000048ff06ff39a7 */ /* 0x0001e2000810003f */
[----:B------:R-:W-:Y:S02]  /*62b0*/  ISETP.GE.U32.AND P3, PT, R3, 0x3, PT ;  /* 0x000000030300780c */ /* 0x000fe40003f66070 */
[----:B------:R-:W-:Y:S02]  /*62c0*/  SHF.R.U32.HI R7, RZ, 0x1, R5 ;  /* 0x00000001ff077819 */ /* 0x000fe40000011605 */
[----:B------:R-:W-:Y:S02]  /*62d0*/  SEL R5, RZ, 0x1, !P1 ;  /* 0x00000001ff057807 */ /* 0x000fe40004800000 */
[----:B------:R-:W-:Y:S01]  /*62e0*/  ISETP.GE.U32.AND P1, PT, R16, UR4, PT ;  /* 0x0000000410007c0c */ /* 0x000fe2000bf26070 */
[----:B------:R-:W-:Y:S01]  /*62f0*/  IMAD R12, R7, -0x3, R12 ;  /* 0xfffffffd070c7824 */ /* 0x000fe200078e020c */
[----:B------:R-:W-:Y:S02]  /*6300*/  LOP3.LUT R0, R0, R5, RZ, 0x3c, !PT ;  /* 0x0000000500007212 */ /* 0x000fe400078e3cff */
[----:B------:R-:W-:-:S02]  /*6310*/  ISETP.GE.U32.AND.EX P1, PT, R17, UR5, PT, P1 ;  /* 0x0000000511007c0c */ /* 0x000fc4000bf26110 */
[----:B------:R-:W-:Y:S02]  /*6320*/  PRMT R4, RZ, 0x7610, R4 ;  /* 0x00007610ff047816 */ /* 0x000fe40000000004 */
[----:B------:R-:W-:Y:S01]  /*6330*/  @P3 LOP3.LUT R0, R0, 0x1, R7, 0x78, !PT ;  /* 0x0000000100003812 */ /* 0x000fe200078e7807 */
[----:B------:R-:W-:-:S08]  /*6340*/  IMAD.MOV.U32 R7, RZ, RZ, -0x1 ;  /* 0xffffffffff077424 */ /* 0x000fd000078e00ff */
[----:B0-----:R-:W-:Y:S05]  /*6350*/  @P1 BRA `(.L_x_175) ;  /* 0x00000004004c1947 */ /* 0x001fea0003800000 */
[----:B------:R-:W-:Y:S01]  /*6360*/  ULDC.64 UR4, c[0x0][0x628] ;  /* 0x00018a0000047ab9 */ /* 0x000fe20000000a00 */
[----:B------:R-:W0:Y:S01]  /*6370*/  S2R R15, SR_CTAID.X ;  /* 0x00000000000f7919 */ /* 0x000e220000002500 */
[----:B------:R-:W-:Y:S01]  /*6380*/  ISETP.NE.U32.AND P1, PT, RZ, UR4, PT ;  /* 0x00000004ff007c0c */ /* 0x000fe2000bf25070 */
[----:B------:R-:W-:Y:S01]  /*6390*/  ULDC UR7, c[0x0][0x630] ;  /* 0x00018c0000077ab9 */ /* 0x000fe20000000800 */
[----:B------:R-:W-:Y:S01]  /*63a0*/  IMAD.MOV.U32 R4, RZ, RZ, R16 ;  /* 0x000000ffff047224 */ /* 0x000fe200078e0010 */
[----:B------:R-:W1:Y:S01]  /*63b0*/  S2R R14, SR_CTAID.Y ;  /* 0x00000000000e7919 */ /* 0x000e620000002600 */
[----:B------:R-:W-:Y:S01]  /*63c0*/  ISETP.NE.AND.EX P1, PT, RZ, UR5, PT, P1 ;  /* 0x00000005ff007c0c */ /* 0x000fe2000bf25310 */
[----:B------:R-:W-:-:S12]  /*63d0*/  IMAD.MOV.U32 R5, RZ, RZ, R17 ;  /* 0x000000ffff057224 */ /* 0x000fd800078e0011 */
[----:B------:R-:W-:Y:S05]  /*63e0*/  @!P1 BRA `(.L_x_176) ;  /* 0x0000000000289947 */ /* 0x000fea0003800000 */
[----:B------:R-:W-:Y:S02]  /*63f0*/  ULDC UR6, c[0x0][0x634] ;  /* 0x00018d0000067ab9 */ /* 0x000fe40000000800 */
[----:B------:R-:W-:-:S05]  /*6400*/  IADD3 R9, P1, R16, UR6, RZ ;  /* 0x0000000610097c10 */ /* 0x000fca000ff3e0ff */
[----:B------:R-:W-:-:S04]  /*6410*/  IMAD.X R21, RZ, RZ, R17, P1 ;  /* 0x000000ffff157224 */ /* 0x000fc800008e0611 */
[----:B------:R-:W-:-:S04]  /*6420*/  IMAD.WIDE.U32 R6, R21, UR4, RZ ;  /* 0x0000000415067c25 */ /* 0x000fc8000f8e00ff */
[----:B------:R-:W-:-:S04]  /*6430*/  IMAD.WIDE.U32 R6, P1, R9, UR5, R6 ;  /* 0x0000000509067c25 */ /* 0x000fc8000f820006 */
[----:B------:R-:W-:-:S04]  /*6440*/  IMAD.WIDE.U32 R8, R9, UR4, RZ ;  /* 0x0000000409087c25 */ /* 0x000fc8000f8e00ff */
[----:B------:R-:W-:Y:S01]  /*6450*/  IMAD.X R5, RZ, RZ, RZ, P1 ;  /* 0x000000ffff057224 */ /* 0x000fe200008e06ff */
[----:B------:R-:W-:Y:S01]  /*6460*/  IADD3 RZ, P1, R9, R6, RZ ;  /* 0x0000000609ff7210 */ /* 0x000fe20007f3e0ff */
[----:B------:R-:W-:-:S04]  /*6470*/  IMAD.MOV.U32 R4, RZ, RZ, R7 ;  /* 0x000000ffff047224 */ /* 0x000fc800078e0007 */
[----:B------:R-:W-:-:S08]  /*6480*/  IMAD.WIDE.U32.X R4, R21, UR5, R4, P1 ;  /* 0x0000000515047c25 */ /* 0x000fd000088e0404 */
.L_x_176:
[--C-:B------:R-:W-:Y:S01]  /*6490*/  SHF.R.U64 R8, R4, UR7, R5.reuse ;  /* 0x0000000704087c19 */ /* 0x100fe20008001205 */
[----:B------:R-:W-:Y:S01]  /*64a0*/  ULDC.64 UR4, c[0x0][0x620] ;  /* 0x0001880000047ab9 */ /* 0x000fe20000000a00 */
[----:B------:R-:W-:Y:S01]  /*64b0*/  SHF.R.U32.HI R4, RZ, UR7, R5 ;  /* 0x00000007ff047c19 */ /* 0x000fe20008011605 */
[----:B------:R-:W2:Y:S01]  /*64c0*/  LDC R24, c[0x0][0x144] ;  /* 0x00005100ff187b82 */ /* 0x000ea20000000800 */
[----:B------:R-:W-:Y:S01]  /*64d0*/  IADD3 R7, P1, RZ, -R8, RZ ;  /* 0x80000008ff077210 */ /* 0x000fe20007f3e0ff */
[----:B------:R-:W-:Y:S01]  /*64e0*/  ULDC.64 UR8, c[0x0][0x640] ;  /* 0x0001900000087ab9 */ /* 0x000fe20000000a00 */
[----:B0-----:R-:W-:Y:S01]  /*64f0*/  I2FP.F32.U32 R9, R15 ;  /* 0x0000000f00097245 */ /* 0x001fe20000201000 */
[----:B------:R-:W-:Y:S02]  /*6500*/  ULDC UR6, c[0x0][0x608] ;  /* 0x0001820000067ab9 */ /* 0x000fe40000000800 */
[----:B------:R-:W-:Y:S01]  /*6510*/  IMAD.X R4, RZ, RZ, ~R4, P1 ;  /* 0x000000ffff047224 */ /* 0x000fe200008e0e04 */
[----:B------:R-:W-:Y:S01]  /*6520*/  ISETP.NE.U32.AND P1, PT, RZ, UR8, PT ;  /* 0x00000008ff007c0c */ /* 0x000fe2000bf25070 */
[----:B------:R-:W0:Y:S02]  /*6530*/  LDC R21, c[0x0][0x148] ;  /* 0x00005200ff157b82 */ /* 0x000e240000000800 */
[----:B------:R-:W-:Y:S01]  /*6540*/  IMAD R6, R4, UR4, RZ ;  /* 0x0000000404067c24 */ /* 0x000fe2000f8e02ff */
[----:B------:R-:W-:Y:S01]  /*6550*/  ISETP.NE.AND.EX P1, PT, RZ, UR9, PT, P1 ;  /* 0x00000009ff007c0c */ /* 0x000fe2000bf25310 */
[----:B------:R-:W-:Y:S01]  /*6560*/  IMAD.WIDE.U32 R4, R7, UR4, R16 ;  /* 0x0000000407047c25 */ /* 0x000fe2000f8e0010 */
[----:B------:R-:W-:-:S03]  /*6570*/  ULDC UR4, c[0x0][0x150] ;  /* 0x0000540000047ab9 */ /* 0x000fc60000000800 */
[----:B------:R-:W-:Y:S02]  /*6580*/  IMAD R7, R7, UR5, R6 ;  /* 0x0000000507077c24 */ /* 0x000fe4000f8e0206 */
[----:B------:R-:W-:Y:S01]  /*6590*/  FMUL R6, R9, UR4 ;  /* 0x0000000409067c20 */ /* 0x000fe20008400000 */
[----:B------:R-:W-:Y:S01]  /*65a0*/  ULDC UR4, c[0x0][0x618] ;  /* 0x0001860000047ab9 */ /* 0x000fe20000000800 */
[----:B------:R-:W-:Y:S01]  /*65b0*/  ULDC UR5, c[0x0][0x154] ;  /* 0x0000550000057ab9 */ /* 0x000fe20000000800 */
[----:B------:R-:W-:-:S03]  /*65c0*/  IMAD.IADD R5, R5, 0x1, R7 ;  /* 0x0000000105057824 */ /* 0x000fc600078e0207 */
[----:B------:R-:W3:Y:S02]  /*65d0*/  F2I.U32.TRUNC.NTZ R6, R6 ;  /* 0x0000000600067305 */ /* 0x000ee4000020f000 */
[----:B------:R-:W-:Y:S02]  /*65e0*/  SHF.R.U64 R9, R4, UR4, R5 ;  /* 0x0000000404097c19 */ /* 0x000fe40008001205 */
[----:B-1----:R-:W-:-:S05]  /*65f0*/  I2FP.F32.U32 R4, R14 ;  /* 0x0000000e00047245 */ /* 0x002fca0000201000 */
[----:B------:R-:W-:Y:S01]  /*6600*/  FMUL R22, R4, UR5 ;  /* 0x0000000504167c20 */ /* 0x000fe20008400000 */
[----:B------:R-:W-:Y:S01]  /*6610*/  SHF.R.U32.HI R4, RZ, UR4, R5 ;  /* 0x00000004ff047c19 */ /* 0x000fe20008011605 */
[----:B------:R-:W-:-:S03]  /*6620*/  ULDC UR4, c[0x0][0x658] ;  /* 0x0001960000047ab9 */ /* 0x000fc60000000800 */
[--C-:B------:R-:W-:Y:S01]  /*6630*/  SHF.R.U64 R20, R9, UR6, R4.reuse ;  /* 0x0000000609147c19 */ /* 0x100fe20008001204 */
[----:B------:R-:W1:Y:S01]  /*6640*/  F2I.U32.TRUNC.NTZ R22, R22 ;  /* 0x0000001600167305 */ /* 0x000e62000020f000 */
[----:B------:R-:W-:Y:S01]  /*6650*/  SHF.R.U32.HI R5, RZ, UR6, R4 ;  /* 0x00000006ff057c19 */ /* 0x000fe20008011604 */
[----:B---3--:R-:W-:-:S03]  /*6660*/  IMAD.MOV R6, RZ, RZ, -R6 ;  /* 0x000000ffff067224 */ /* 0x008fc600078e0a06 */
[----:B------:R-:W-:Y:S01]  /*6670*/  SHF.R.U64 R18, R20, UR4, R5 ;  /* 0x0000000414127c19 */ /* 0x000fe20008001205 */
[----:B--2---:R-:W-:Y:S01]  /*6680*/  IMAD R15, R24, R6, R15 ;  /* 0x00000006180f7224 */ /* 0x004fe200078e020f */
[----:B------:R-:W-:-:S03]  /*6690*/  SHF.R.U32.HI R23, RZ, UR4, R5 ;  /* 0x00000004ff177c19 */ /* 0x000fc60008011605 */
[----:B------:R-:W-:Y:S02]  /*66a0*/  IMAD.MOV.U32 R4, RZ, RZ, R18 ;  /* 0x000000ffff047224 */ /* 0x000fe400078e0012 */
[----:B------:R-:W-:Y:S01]  /*66b0*/  IMAD.MOV.U32 R5, RZ, RZ, R23 ;  /* 0x000000ffff057224 */ /* 0x000fe200078e0017 */
[----:B-1----:R-:W-:Y:S06]  /*66c0*/  @!P1 BRA `(.L_x_177) ;  /* 0x0000000000289947 */ /* 0x002fec0003800000 */
[----:B------:R-:W-:Y:S02]  /*66d0*/  ULDC UR4, c[0x0][0x64c] ;  /* 0x0001930000047ab9 */ /* 0x000fe40000000800 */
[----:B------:R-:W-:-:S05]  /*66e0*/  IADD3 R5, P1, R18, UR4, RZ ;  /* 0x0000000412057c10 */ /* 0x000fca000ff3e0ff */
[----:B------:R-:W-:-:S04]  /*66f0*/  IMAD.X R23, RZ, RZ, R23, P1 ;  /* 0x000000ffff177224 */ /* 0x000fc800008e0617 */
[----:B------:R-:W-:-:S04]  /*6700*/  IMAD.WIDE.U32 R6, R23, UR8, RZ ;  /* 0x0000000817067c25 */ /* 0x000fc8000f8e00ff */
[----:B------:R-:W-:-:S04]  /*6710*/  IMAD.WIDE.U32 R6, P1, R5, UR9, R6 ;  /* 0x0000000905067c25 */ /* 0x000fc8000f820006 */
[----:B------:R-:W-:-:S04]  /*6720*/  IMAD.WIDE.U32 R4, R5, UR8, RZ ;  /* 0x0000000805047c25 */ /* 0x000fc8000f8e00ff */
[----:B------:R-:W-:Y:S01]  /*6730*/  IMAD.MOV.U32 R4, RZ, RZ, R7 ;  /* 0x000000ffff047224 */ /* 0x000fe200078e0007 */
[----:B------:R-:W-:Y:S01]  /*6740*/  IADD3 RZ, P3, R5, R6, RZ ;  /* 0x0000000605ff7210 */ /* 0x000fe20007f7e0ff */
[----:B------:R-:W-:-:S04]  /*6750*/  IMAD.X R5, RZ, RZ, RZ, P1 ;  /* 0x000000ffff057224 */ /* 0x000fc800008e06ff */
[----:B------:R-:W-:-:S08]  /*6760*/  IMAD.WIDE.U32.X R4, R23, UR9, R4, P3 ;  /* 0x0000000917047c25 */ /* 0x000fd000098e0404 */
.L_x_177:
[----:B------:R-:W-:Y:S01]  /*6770*/  ISETP.NE.AND P1, PT, R2, 0x1, PT ;  /* 0x000000010200780c */ /* 0x000fe20003f25270 */
[----:B------:R-:W-:Y:S01]  /*6780*/  ULDC UR4, c[0x0][0x648] ;  /* 0x0001920000047ab9 */ /* 0x000fe20000000800 */
[----:B------:R-:W-:Y:S01]  /*6790*/  LOP3.LUT R20, R20, UR17, RZ, 0xc0, !PT ;  /* 0x0000001114147c12 */ /* 0x000fe2000f8ec0ff */
[----:B------:R-:W-:Y:S01]  /*67a0*/  IMAD.MOV R22, RZ, RZ, -R22 ;  /* 0x000000ffff167224 */ /* 0x000fe200078e0a16 */
[----:B------:R-:W-:Y:S01]  /*67b0*/  SHF.R.U64 R5, R4, UR4, R5 ;  /* 0x0000000404057c19 */ /* 0x000fe20008001205 */
[----:B------:R-:W-:Y:S01]  /*67c0*/  ULDC UR4, c[0x0][0x638] ;  /* 0x00018e0000047ab9 */ /* 0x000fe20000000800 */
[----:B------:R-:W-:Y:S01]  /*67d0*/  LOP3.LUT R9, R9, UR16, RZ, 0xc0, !PT ;  /* 0x0000001009097c12 */ /* 0x000fe2000f8ec0ff */
[----:B------:R-:W-:Y:S01]  /*67e0*/  ULDC UR5, c[0x0][0x610] ;  /* 0x0001840000057ab9 */ /* 0x000fe20000000800 */
[----:B------:R-:W-:Y:S02]  /*67f0*/  IMAD.MOV.U32 R4, RZ, RZ, 0x1 ;  /* 0x00000001ff047424 */ /* 0x000fe400078e00ff */
[----:B------:R-:W-:-:S02]  /*6800*/  IMAD.MOV R7, RZ, RZ, -R5 ;  /* 0x000000ffff077224 */ /* 0x000fc400078e0a05 */
[----:B------:R-:W-:Y:S02]  /*6810*/  IMAD R20, R5, UR18, R20 ;  /* 0x0000001205147c24 */ /* 0x000fe4000f8e0214 */
[----:B0-----:R-:W-:Y:S02]  /*6820*/  @P1 IMAD R15, R21, R22, R14 ;  /* 0x00000016150f1224 */ /* 0x001fe400078e020e */
[----:B------:R-:W-:Y:S01]  /*6830*/  IMAD R18, R7, UR4, R18 ;  /* 0x0000000407127c24 */ /* 0x000fe2000f8e0212 */
[----:B------:R-:W-:Y:S01]  /*6840*/  ULDC UR4, c[0x0][0x600] ;  /* 0x0001800000047ab9 */ /* 0x000fe20000000800 */
[----:B------:R-:W-:Y:S02]  /*6850*/  IMAD R15, R20, UR5, R15 ;  /* 0x00000005140f7c24 */ /* 0x000fe4000f8e020f */
[----:B------:R-:W-:-:S05]  /*6860*/  IMAD R18, R18, UR4, R9 ;  /* 0x0000000412127c24 */ /* 0x000fca000f8e0209 */
[----:B------:R-:W-:Y:S02]  /*6870*/  SEL R9, R18, R15, !P1 ;  /* 0x0000000f12097207 */ /* 0x000fe40004800000 */
[----:B------:R-:W-:-:S07]  /*6880*/  SEL R7, R15, R18, !P1 ;  /* 0x000000120f077207 */ /* 0x000fce0004800000 */
.L_x_175:
[----:B------:R-:W-:Y:S05]  /*6890*/  BSYNC B1 ;  /* 0x0000000000017941 */ /* 0x000fea0003800000 */
.L_x_174:
[----:B------:R-:W-:-:S13]  /*68a0*/  LOP3.LUT P1, RZ, R4, 0xff, RZ, 0xc0, !PT ;  /* 0x000000ff04ff7812 */ /* 0x000fda000782c0ff */
[----:B------:R-:W-:Y:S05]  /*68b0*/  @P1 BRA `(.L_x_178) ;  /* 0xfffffff4004c1947 */ /* 0x000fea000383ffff */
[----:B------:R-:W-:Y:S05]  /*68c0*/  BSYNC B0 ;  /* 0x0000000000007941 */ /* 0x000fea0003800000 */
.L_x_166:
[----:B------:R-:W-:-:S03]  /*68d0*/  UMOV UR4, 0xffffffff ;  /* 0xffffffff00047882 */ /* 0x000fc60000000000 */
[----:B------:R-:W-:Y:S05]  /*68e0*/  BRA.DIV UR4, `(.L_x_179) ;  /* 0x0000000204f07947 */ /* 0x000fea000b800000 */
[----:B------:R-:W-:-:S13]  /*68f0*/  ELECT P6, URZ, PT ;  /* 0x00000000003f782f */ /* 0x000fda00038c0000 */
.L_x_192:
[----:B------:R-:W-:Y:S04]  /*6900*/  BSSY B0, `(.L_x_180) ;  /* 0x0000022000007945 */ /* 0x000fe80003800000 */
[----:B------:R-:W-:Y:S05]  /*6910*/  @!P6 BRA `(.L_x_181) ;  /* 0x000000000080e947 */ /* 0x000fea0003800000 */
[----:B------:R-:W-:-:S04]  /*6920*/  LOP3.LUT R19, R19, 0x2, RZ, 0xfc, !PT ;  /* 0x0000000213137812 */ /* 0x000fc800078efcff */
[----:B------:R-:W-:-:S13]  /*6930*/  ISETP.NE.AND P0, PT, R19, 0x3, PT ;  /* 0x000000031300780c */ /* 0x000fda0003f05270 */
[----:B------:R-:W-:Y:S05]  /*6940*/  @!P0 BRA `(.L_x_182) ;  /* 0x0000000000048947 */ /* 0x000fea0003800000 */
[----:B------:R-:W-:Y:S01]  /*6950*/  BPT.TRAP 0x1 ;  /* 0x000000040000795c */ /* 0x000fe20000300000 */
.L_x_182:
[----:B------:R-:W0:Y:S01]  /*6960*/  S2R R3, SR_CgaCtaId ;  /* 0x0000000000037919 */ /* 0x000e220000008800 */
[----:B------:R-:W-:-:S04]  /*6970*/  MOV R2, 0x400 ;  /* 0x0000040000027802 */ /* 0x000fc80000000f00 */
[----:B0-----:R-:W-:Y:S02]  /*6980*/  LEA R3, R3, R2, 0x18 ;  /* 0x0000000203037211 */ /* 0x001fe400078ec0ff */
[----:B------:R-:W-:-:S03]  /*6990*/  SHF.L.U32 R2, R0, 0x1f, RZ ;  /* 0x0000001f00027819 */ /* 0x000fc600000006ff */
[----:B------:R-:W-:-:S04]  /*69a0*/  VIADD R3, R3, 0x18 ;  /* 0x0000001803037836 */ /* 0x000fc80000000000 */
[C---:B------:R-:W-:Y:S02]  /*69b0*/  IMAD R7, R12.reuse, 0x8, R3 ;  /* 0x000000080c077824 */ /* 0x040fe400078e0203 */
[----:B------:R-:W-:Y:S02]  /*69c0*/  VIADD R12, R12, 0x1 ;  /* 0x000000010c0c7836 */ /* 0x000fe40000000000 */
[----:B------:R-:W0:Y:S03]  /*69d0*/  SYNCS.PHASECHK.TRANS64.TRYWAIT P0, [R7+URZ], R2 ;  /* 0x00000002070075a7 */ /* 0x000e26000800017f */
[----:B------:R-:W-:-:S04]  /*69e0*/  ISETP.NE.AND P1, PT, R12, 0x3, PT ;  /* 0x000000030c00780c */ /* 0x000fc80003f25270 */
[----:B------:R-:W-:Y:S02]  /*69f0*/  SEL R5, RZ, 0x1, P1 ;  /* 0x00000001ff057807 */ /* 0x000fe40000800000 */
[----:B------:R-:W-:Y:S02]  /*6a00*/  SEL R12, R12, RZ, P1 ;  /* 0x000000ff0c0c7207 */ /* 0x000fe40000800000 */
[----:B------:R-:W-:-:S03]  /*6a10*/  LOP3.LUT R5, R0, R5, RZ, 0x3c, !PT ;  /* 0x0000000500057212 */ /* 0x000fc600078e3cff */
[----:B------:R-:W-:Y:S01]  /*6a20*/  IMAD R9, R12, 0x8, R3 ;  /* 0x000000080c097824 */ /* 0x000fe200078e0203 */
[----:B------:R-:W-:Y:S01]  /*6a30*/  SHF.L.U32 R4, R5, 0x1f, RZ ;  /* 0x0000001f05047819 */ /* 0x000fe200000006ff */
[----:B0-----:R-:W-:Y:S06]  /*6a40*/  @!P0 BRA `(.L_x_183) ;  /* 0x0000000000b88947 */ /* 0x001fec0003800000 */
.L_x_193:
[----:B------:R-:W1:Y:S01]  /*6a50*/  SYNCS.PHASECHK.TRANS64.TRYWAIT P0, [R9+URZ], R4 ;  /* 0x00000004090075a7 */ /* 0x000e62000800017f */
[----:B------:R-:W-:-:S05]  /*6a60*/  VIADD R0, R12, 0x1 ;  /* 0x000000010c007836 */ /* 0x000fca0000000000 */
[----:B------:R-:W-:-:S04]  /*6a70*/  ISETP.NE.AND P1, PT, R0, 0x3, PT ;  /* 0x000000030000780c */ /* 0x000fc80003f25270 */
[----:B0-----:R-:W-:Y:S02]  /*6a80*/  SEL R2, RZ, 0x1, P1 ;  /* 0x00000001ff027807 */ /* 0x001fe40000800000 */
[----:B------:R-:W-:Y:S02]  /*6a90*/  SEL R0, R0, RZ, P1 ;  /* 0x000000ff00007207 */ /* 0x000fe40000800000 */
[----:B------:R-:W-:Y:S01]  /*6aa0*/  LOP3.LUT R2, R5, R2, RZ, 0x3c, !PT ;  /* 0x0000000205027212 */ /* 0x000fe200078e3cff */
[----:B-1----:R-:W-:Y:S06]  /*6ab0*/  @!P0 BRA `(.L_x_184) ;  /* 0x0000000000b08947 */ /* 0x002fec0003800000 */
.L_x_194:
[----:B------:R-:W-:Y:S01]  /*6ac0*/  IMAD R3, R0, 0x8, R3 ;  /* 0x0000000800037824 */ /* 0x000fe200078e0203 */
[----:B------:R-:W-:-:S07]  /*6ad0*/  SHF.L.U32 R0, R2, 0x1f, RZ ;  /* 0x0000001f02007819 */ /* 0x000fce00000006ff */
.L_x_185:
[----:B-1----:R1:W2:Y:S02]  /*6ae0*/  SYNCS.PHASECHK.TRANS64.TRYWAIT P0, [R3+URZ], R0 ;  /* 0x00000000030075a7 */ /* 0x0022a4000800017f */
[----:B--2---:R-:W-:Y:S05]  /*6af0*/  @!P0 NANOSLEEP.SYNCS 0x989680 ;  /* 0x009896800000895d */ /* 0x004fea0003900000 */
[----:B------:R-:W2:Y:S02]  /*6b00*/  @!P0 SYNCS.PHASECHK.TRANS64 P0, [R3+URZ], R0 ;  /* 0x00000000030085a7 */ /* 0x000ea4000800007f */
[----:B--2---:R-:W-:Y:S05]  /*6b10*/  @!P0 BRA `(.L_x_185) ;  /* 0xfffffffc00f08947 */ /* 0x004fea000383ffff */
.L_x_181:
[----:B------:R-:W-:Y:S05]  /*6b20*/  BSYNC B0 ;  /* 0x0000000000007941 */ /* 0x000fea0003800000 */
.L_x_180:
[----:B------:R-:W-:Y:S05]  /*6b30*/  EXIT ;  /* 0x000000000000794d */ /* 0x000fea0003800000 */
.L_x_17:
[----:B---3--:R3:W4:Y:S02]  /*6b40*/  SYNCS.PHASECHK.TRANS64.TRYWAIT P1, [R3+URZ], R0 ;  /* 0x00000000030075a7 */ /* 0x008724000802017f */
[----:B----4-:R-:W-:Y:S05]  /*6b50*/  @!P1 NANOSLEEP.SYNCS 0x989680 ;  /* 0x009896800000995d */ /* 0x010fea0003900000 */
[----:B------:R-:W4:Y:S02]  /*6b60*/  @!P1 SYNCS.PHASECHK.TRANS64 P1, [R3+URZ], R0 ;  /* 0x00000000030095a7 */ /* 0x000f24000802007f */
[----:B----4-:R-:W-:Y:S05]  /*6b70*/  @!P1 BRA `(.L_x_17) ;  /* 0xfffffffc00f09947 */ /* 0x010fea000383ffff */
[----:B------:R-:W-:Y:S05]  /*6b80*/  BRA `(.L_x_16) ;  /* 0xffffffa400ac7947 */ /* 0x000fea000383ffff */
.L_x_22:
[----:B-1----:R1:W2:Y:S02]  /*6b90*/  SYNCS.PHASECHK.TRANS64.TRYWAIT P1, [R5+URZ], R4 ;  /* 0x00000004050075a7 */ /* 0x0022a4000802017f */
[----:B--2---:R-:W-:Y:S05]  /*6ba0*/  @!P1 NANOSLEEP.SYNCS 0x989680 ;  /* 0x009896800000995d */ /* 0x004fea0003900000 */
[----:B------:R-:W2:Y:S02]  /*6bb0*/  @!P1 SYNCS.PHASECHK.TRANS64 P1, [R5+URZ], R4 ;  /* 0x00000004050095a7 */ /* 0x000ea4000802007f */
[----:B--2---:R-:W-:Y:S05]  /*6bc0*/  @!P1 BRA `(.L_x_22) ;  /* 0xfffffffc00f09947 */ /* 0x004fea000383ffff */
[----:B------:R-:W-:Y:S05]  /*6bd0*/  BRA `(.L_x_21) ;  /* 0xffffffa800547947 */ /* 0x000fea000383ffff */
.L_x_167:
[----:B------:R-:W-:Y:S01]  /*6be0*/  BSSY B1, `(.L_x_186) ;  /* 0x0000006000017945 */ /* 0x000fe20003800000 */
[----:B------:R-:W-:-:S07]  /*6bf0*/  IMAD.MOV.U32 R15, RZ, RZ, -0x1 ;  /* 0xffffffffff0f7424 */ /* 0x000fce00078e00ff */
[----:B------:R-:W-:Y:S05]  /*6c00*/  WARPSYNC.COLLECTIVE R15, `(.L_x_187) ;  /* 0x000000000f0c7348 */ /* 0x000fea0003c00000 */
[----:B------:R-:W-:Y:S02]  /*6c10*/  ELECT P6, UR62, PT ;  /* 0x00000000003e782f */ /* 0x000fe400038c0000 */
[----:B------:R-:W-:Y:S01]  /*6c20*/  MOV R14, UR62 ;  /* 0x0000003e000e7c02 */ /* 0x000fe20008000f00 */
[----:B------:R-:W-:Y:S10]  /*6c30*/  ENDCOLLECTIVE ;  /* 0x000000000000791b */ /* 0x000ff40003800000 */
.L_x_187:
[----:B------:R-:W-:Y:S05]  /*6c40*/  BSYNC B1 ;  /* 0x0000000000017941 */ /* 0x000fea0003800000 */
.L_x_186:
[----:B------:R-:W-:Y:S05]  /*6c50*/  BRA `(.L_x_188) ;  /* 0xfffffff000707947 */ /* 0x000fea000383ffff */
.L_x_170:
[----:B0-----:R0:W1:Y:S02]  /*6c60*/  SYNCS.PHASECHK.TRANS64.TRYWAIT P1, [R14+URZ+0x18], R7 ;  /* 0x000018070e0075a7 */ /* 0x001064000802017f */
[----:B-1----:R-:W-:Y:S05]  /*6c70*/  @!P1 NANOSLEEP.SYNCS 0x989680 ;  /* 0x009896800000995d */ /* 0x002fea0003900000 */
[----:B------:R-:W1:Y:S02]  /*6c80*/  @!P1 SYNCS.PHASECHK.TRANS64 P1, [R14+URZ+0x18], R7 ;  /* 0x000018070e0095a7 */ /* 0x000e64000802007f */
[----:B-1----:R-:W-:Y:S05]  /*6c90*/  @!P1 BRA `(.L_x_170) ;  /* 0xfffffffc00f09947 */ /* 0x002fea000383ffff */
[----:B------:R-:W-:Y:S05]  /*6ca0*/  BRA `(.L_x_189) ;  /* 0xfffffff000a47947 */ /* 0x000fea000383ffff */
.L_x_179:
[----:B------:R-:W-:Y:S01]  /*6cb0*/  BSSY B0, `(.L_x_190) ;  /* 0x0000006000007945 */ /* 0x000fe20003800000 */
[----:B------:R-:W-:-:S07]  /*6cc0*/  IMAD.MOV.U32 R15, RZ, RZ, -0x1 ;  /* 0xffffffffff0f7424 */ /* 0x000fce00078e00ff */
[----:B------:R-:W-:Y:S05]  /*6cd0*/  WARPSYNC.COLLECTIVE R15, `(.L_x_191) ;  /* 0x000000000f0c7348 */ /* 0x000fea0003c00000 */
[----:B------:R-:W-:Y:S02]  /*6ce0*/  ELECT P6, UR62, PT ;  /* 0x00000000003e782f */ /* 0x000fe400038c0000 */
[----:B------:R-:W-:Y:S01]  /*6cf0*/  MOV R14, UR62 ;  /* 0x0000003e000e7c02 */ /* 0x000fe20008000f00 */
[----:B------:R-:W-:Y:S10]  /*6d00*/  ENDCOLLECTIVE ;  /* 0x000000000000791b */ /* 0x000ff40003800000 */
.L_x_191:
[----:B------:R-:W-:Y:S05]  /*6d10*/  BSYNC B0 ;  /* 0x0000000000007941 */ /* 0x000fea0003800000 */
.L_x_190:
[----:B------:R-:W-:Y:S05]  /*6d20*/  BRA `(.L_x_192) ;  /* 0xfffffff800f47947 */ /* 0x000fea000383ffff */
.L_x_183:
[----:B0-----:R0:W1:Y:S02]  /*6d30*/  SYNCS.PHASECHK.TRANS64.TRYWAIT P0, [R7+URZ], R2 ;  /* 0x00000002070075a7 */ /* 0x001064000800017f */
[----:B-1----:R-:W-:Y:S05]  /*6d40*/  @!P0 NANOSLEEP.SYNCS 0x989680 ;  /* 0x009896800000895d */ /* 0x002fea0003900000 */
[----:B------:R-:W1:Y:S02]  /*6d50*/  @!P0 SYNCS.PHASECHK.TRANS64 P0, [R7+URZ], R2 ;  /* 0x00000002070085a7 */ /* 0x000e64000800007f */
[----:B-1----:R-:W-:Y:S05]  /*6d60*/  @!P0 BRA `(.L_x_183) ;  /* 0xfffffffc00f08947 */ /* 0x002fea000383ffff */
[----:B------:R-:W-:Y:S05]  /*6d70*/  BRA `(.L_x_193) ;  /* 0xfffffffc00347947 */ /* 0x000fea000383ffff */
.L_x_184:
[----:B0-----:R0:W1:Y:S02]  /*6d80*/  SYNCS.PHASECHK.TRANS64.TRYWAIT P0, [R9+URZ], R4 ;  /* 0x00000004090075a7 */ /* 0x001064000800017f */
[----:B-1----:R-:W-:Y:S05]  /*6d90*/  @!P0 NANOSLEEP.SYNCS 0x989680 ;  /* 0x009896800000895d */ /* 0x002fea0003900000 */
[----:B------:R-:W1:Y:S02]  /*6da0*/  @!P0 SYNCS.PHASECHK.TRANS64 P0, [R9+URZ], R4 ;  /* 0x00000004090085a7 */ /* 0x000e64000800007f */
[----:B-1----:R-:W-:Y:S05]  /*6db0*/  @!P0 BRA `(.L_x_184) ;  /* 0xfffffffc00f08947 */ /* 0x002fea000383ffff */
[----:B------:R-:W-:Y:S05]  /*6dc0*/  BRA `(.L_x_194) ;  /* 0xfffffffc003c7947 */ /* 0x000fea000383ffff */
.L_x_195:
[----:B------:R-:W-:-:S00]  /*6dd0*/  BRA `(.L_x_195) ;  /* 0xfffffffc00fc7947 */ /* 0x000fc0000383ffff */
[----:B------:R-:W-:-:S00]  /*6de0*/  NOP ;  /* 0x0000000000007918 */ /* 0x000fc00000000000 */
        /* <DEDUP_REMOVED lines=9> */
.L_x_196:


//--------------------- .nv.global.init           --------------------------
	.section	.nv.global.init,"aw",@progbits
.nv.global.init:
	.type		$str$22,@object
	.size		$str$22,($str$23 - $str$22)
$str$22:
        /*0000*/ 	.byte	0x6b, 0x5f, 0x74, 0x69, 0x6c, 0x65, 0x5f, 0x63, 0x6f, 0x75, 0x6e, 0x74, 0x20, 0x3e, 0x3d, 0x20
        /*0010*/ 	.byte	0x31, 0x00
	.type		$str$23,@object
	.size		$str$23,(__unnamed_1 - $str$23)
$str$23:
        /*0012*/ 	.byte	0x2f, 0x74, 0x6d, 0x70, 0x2f, 0x63, 0x75, 0x74, 0x6c, 0x61, 0x73, 0x73, 0x5f, 0x73, 0x77, 0x65
        /*0022*/ 	.byte	0x65, 0x70, 0x5f, 0x73, 0x72, 0x63, 0x2f, 0x69, 0x6e, 0x63, 0x6c, 0x75, 0x64, 0x65, 0x2f, 0x63
        /*0032*/ 	.byte	0x75, 0x74, 0x6c, 0x61, 0x73, 0x73, 0x2f, 0x67, 0x65, 0x6d, 0x6d, 0x2f, 0x63, 0x6f, 0x6c, 0x6c
        /*0042*/ 	.byte	0x65, 0x63, 0x74, 0x69, 0x76, 0x65, 0x2f, 0x73, 0x6d, 0x39, 0x30, 0x5f, 0x6d, 0x6d, 0x61, 0x5f
        /*0052*/ 	.byte	0x74, 0x6d, 0x61, 0x5f, 0x67, 0x6d, 0x6d, 0x61, 0x5f, 0x73, 0x73, 0x5f, 0x77, 0x61, 0x72, 0x70
        /*0062*/ 	.byte	0x73, 0x70, 0x65, 0x63, 0x69, 0x61, 0x6c, 0x69, 0x7a, 0x65, 0x64, 0x2e, 0x68, 0x70, 0x70, 0x00
	.type		__unnamed_1,@object
	.size		__unnamed_1,(.L_0 - __unnamed_1)
__unnamed_1:
        /*0072*/ 	.byte	0x76, 0x6f, 0x69, 0x64, 0x20, 0x63, 0x75, 0x74, 0x6c, 0x61, 0x73, 0x73, 0x3a, 0x3a, 0x67, 0x65
        /* <DEDUP_REMOVED lines=171> */
        /*0b32*/ 	.byte	0x65, 0x3a, 0x3a, 0x69, 0x64, 0x65, 0x6e, 0x74, 0x69, 0x74, 0x79, 0x5d, 0x00
.L_0:


//--------------------- .nv.shared._ZN7cutlass13device_kernelINS_4gemm6kernel13GemmUniversalIN4cute5tupleIJiiiiEEENS1_10collective13CollectiveMmaINS1_34MainloopSm90TmaGmmaWarpSpecializedILi3ENS5_IJNS4_1CILi1EEESB_SB_EEENS1_35KernelTmaWarpSpecializedCooperativeEEENS5_IJNSA_ILi256EEENSA_ILi64EEENSA_ILi32EEEEEEaNS5_IJlSB_lEEEaSJ_NS4_8TiledMMAINS4_8MMA_AtomIJNS4_4SM904GMMA26MMA_64x64x32_S32S8S8_SS_TNEEEENS4_6LayoutINS5_IJNSA_ILi2EEESB_SB_EEENS5_IJSB_NSA_ILi0EEEST_EEEEENS5_IJNS4_10UnderscoreESW_SW_EEEEENS4_13SM90_TMA_LOADENS4_14ComposedLayoutINS4_7SwizzleILi1ELi4ELi3EEENS4_18smem_ptr_flag_bitsILi8EEENSQ_INS5_IJNSA_ILi8EEESH_EEENS5_IJSH_SB_EEEEEEEvNS4_8identityESZ_S19_vS1A_EENS_8epilogue10collective6detail29Sm90TmaWarpSpecializedAdapterINS1D_15DefaultEpilogueIaSJ_SJ_NS1C_6thread17LinearCombinationIaLi1EiiLNS1H_9ScaleType4KindE0ELNS_15FloatRoundStyleE2EaEENS1_15EpilogueDefaultEEEEEvvEEEEvNT_6ParamsE --------------------------
	.section	.nv.shared._ZN7cutlass13device_kernelINS_4gemm6kernel13GemmUniversalIN4cute5tupleIJiiiiEEENS1_10collective13CollectiveMmaINS1_34MainloopSm90TmaGmmaWarpSpecializedILi3ENS5_IJNS4_1CILi1EEESB_SB_EEENS1_35KernelTmaWarpSpecializedCooperativeEEENS5_IJNSA_ILi256EEENSA_ILi64EEENSA_ILi32EEEEEEaNS5_IJlSB_lEEEaSJ_NS4_8TiledMMAINS4_8MMA_AtomIJNS4_4SM904GMMA26MMA_64x64x32_S32S8S8_SS_TNEEEENS4_6LayoutINS5_IJNSA_ILi2EEESB_SB_EEENS5_IJSB_NSA_ILi0EEEST_EEEEENS5_IJNS4_10UnderscoreESW_SW_EEEEENS4_13SM90_TMA_LOADENS4_14ComposedLayoutINS4_7SwizzleILi1ELi4ELi3EEENS4_18smem_ptr_flag_bitsILi8EEENSQ_INS5_IJNSA_ILi8EEESH_EEENS5_IJSH_SB_EEEEEEEvNS4_8identityESZ_S19_vS1A_EENS_8epilogue10collective6detail29Sm90TmaWarpSpecializedAdapterINS1D_15DefaultEpilogueIaSJ_SJ_NS1C_6thread17LinearCombinationIaLi1EiiLNS1H_9ScaleType4KindE0ELNS_15FloatRoundStyleE2EaEENS1_15EpilogueDefaultEEEEEvvEEEEvNT_6ParamsE,"aw",@nobits
	.sectionflags	@""
	.align	16
	.zero		1024


//--------------------- .nv.shared.reserved.0     --------------------------
	.section	.nv.shared.reserved.0,"aw",@nobits
	.weak		__nv_reservedSMEM_offset_0_alias
	.size		__nv_reservedSMEM_offset_0_alias, 0, 0
	.other		__nv_reservedSMEM_offset_0_alias,@"STO_CUDA_RESERVED_SHARED STV_DEFAULT"
__nv_reservedSMEM_offset_0_alias:
	.zero		0


//--------------------- .nv.global                --------------------------
	.section	.nv.global,"aw",@nobits
.nv.global:
	.type		_ZN39_INTERNAL_ddfd96f1_4_k_cu_7ba89430_45794cute1_E,@object
	.size		_ZN39_INTERNAL_ddfd96f1_4_k_cu_7ba89430_45794cute1_E,(_ZN39_INTERNAL_ddfd96f1_4_k_cu_7ba89430_45794cuda3std3__45__cpo6cbeginE - _ZN39_INTERNAL_ddfd96f1_4_k_cu_7ba89430_45794cute1_E)
_ZN39_INTERNAL_ddfd96f1_4_k_cu_7ba89430_45794cute1_E:
	.zero		1
	.type		_ZN39_INTERNAL_ddfd96f1_4_k_cu_7ba89430_45794cuda3std3__45__cpo6cbeginE,@object
	.size		_ZN39_INTERNAL_ddfd96f1_4_k_cu_7ba89430_45794cuda3std3__45__cpo6cbeginE,(_ZN39_INTERNAL_ddfd96f1_4_k_cu_7ba89430_45794cuda3std3__48in_placeE - _ZN39_INTERNAL_ddfd96f1_4_k_cu_7ba89430_45794cuda3std3__45__cpo6cbeginE)
_ZN39_INTERNAL_ddfd96f1_4_k_cu_7ba89430_45794cuda3std3__45__cpo6cbeginE:
	.zero		1
	.type		_ZN39_INTERNAL_ddfd96f1_4_k_cu_7ba89430_45794cuda3std3__48in_placeE,@object
	.size		_ZN39_INTERNAL_ddfd96f1_4_k_cu_7ba89430_45794cuda3std3__48in_placeE,(_ZN39_INTERNAL_ddfd96f1_4_k_cu_7ba89430_45794cuda3std6ranges3__45__cpo9iter_moveE - _ZN39_INTERNAL_ddfd96f1_4_k_cu_7ba89430_45794cuda3std3__48in_placeE)
_ZN39_INTERNAL_ddfd96f1_4_k_cu_7ba89430_45794cuda3std3__48in_placeE:
	.zero		1
	.type		_ZN39_INTERNAL_ddfd96f1_4_k_cu_7ba89430_45794cuda3std6ranges3__45__cpo9iter_moveE,@object
	.size		_ZN39_INTERNAL_ddfd96f1_4_k_cu_7ba89430_45794cuda3std6ranges3__45__cpo9iter_moveE,(_ZN39_INTERNAL_ddfd96f1_4_k_cu_7ba89430_45794cuda3std3__45__cpo5beginE - _ZN39_INTERNAL_ddfd96f1_4_k_cu_7ba89430_45794cuda3std6ranges3__45__cpo9iter_moveE)
_ZN39_INTERNAL_ddfd96f1_4_k_cu_7ba89430_45794cuda3std6ranges3__45__cpo9iter_moveE:
	.zero		1
	.type		_ZN39_INTERNAL_ddfd96f1_4_k_cu_7ba89430_45794cuda3std3__45__cpo5beginE,@object
	.size		_ZN39_INTERNAL_ddfd96f1_4_k_cu_7ba89430_45794cuda3std3__45__cpo5beginE,(_ZN39_INTERNAL_ddfd96f1_4_k_cu_7ba89430_45794cuda3std3__441_GLOBAL__N__ddfd96f1_4_k_cu_7ba89430_45796ignoreE - _ZN39_INTERNAL_ddfd96f1_4_k_cu_7ba89430_45794cuda3std3__45__cpo5beginE)
_ZN39_INTERNAL_ddfd96f1_4_k_cu_7ba89430_45794cuda3std3__45__cpo5beginE:
	.zero		1
	.type		_ZN39_INTERNAL_ddfd96f1_4_k_cu_7ba89430_45794cuda3std3__441_GLOBAL__N__ddfd96f1_4_k_cu_7ba89430_45796ignoreE,@object
	.size		_ZN39_INTERNAL_ddfd96f1_4_k_cu_7ba89430_45794cuda3std3__441_GLOBAL__N__ddfd96f1_4_k_cu_7ba89430_45796ignoreE,(_ZN39_INTERNAL_ddfd96f1_4_k_cu_7ba89430_45794cute7productE - _ZN39_INTERNAL_ddfd96f1_4_k_cu_7ba89430_45794cuda3std3__441_GLOBAL__N__ddfd96f1_4_k_cu_7ba89430_45796ignoreE)
_ZN39_INTERNAL_ddfd96f1_4_k_cu_7ba89430_45794cuda3std3__441_GLOBAL__N__ddfd96f1_4_k_cu_7ba89430_45796ignoreE:
	.zero		1
	.type		_ZN39_INTERNAL_ddfd96f1_4_k_cu_7ba89430_45794cute7productE,@object
	.size		_ZN39_INTERNAL_ddfd96f1_4_k_cu_7ba89430_45794cute7productE,(_ZN39_INTERNAL_ddfd96f1_4_k_cu_7ba89430_45794cuda3std3__45__cpo3endE - _ZN39_INTERNAL_ddfd96f1_4_k_cu_7ba89430_45794cute7productE)
_ZN39_INTERNAL_ddfd96f1_4_k_cu_7ba89430_45794cute7productE:
	.zero		1
	.type		_ZN39_INTERNAL_ddfd96f1_4_k_cu_7ba89430_45794cuda3std3__45__cpo3endE,@object
	.size		_ZN39_INTERNAL_ddfd96f1_4_k_cu_7ba89430_45794cuda3std3__45__cpo3endE,(_ZN39_INTERNAL_ddfd96f1_4_k_cu_7ba89430_45794cuda3std3__419piecewise_constructE - _ZN39_INTERNAL_ddfd96f1_4_k_cu_7ba89430_45794cuda3std3__45__cpo3endE)
_ZN39_INTERNAL_ddfd96f1_4_k_cu_7ba89430_45794cuda3std3__45__cpo3endE:
	.zero		1
	.type		_ZN39_INTERNAL_ddfd96f1_4_k_cu_7ba89430_45794cuda3std3__419piecewise_constructE,@object
	.size		_ZN39_INTERNAL_ddfd96f1_4_k_cu_7ba89430_45794cuda3std3__419piecewise_constructE,(_ZN39_INTERNAL_ddfd96f1_4_k_cu_7ba89430_45794cuda3std3__45__cpo4cendE - _ZN39_INTERNAL_ddfd96f1_4_k_cu_7ba89430_45794cuda3std3__419piecewise_constructE)
_ZN39_INTERNAL_ddfd96f1_4_k_cu_7ba89430_45794cuda3std3__419piecewise_constructE:
	.zero		1
	.type		_ZN39_INTERNAL_ddfd96f1_4_k_cu_7ba89430_45794cuda3std3__45__cpo4cendE,@object
	.size		_ZN39_INTERNAL_ddfd96f1_4_k_cu_7ba89430_45794cuda3std3__45__cpo4cendE,(_ZN39_INTERNAL_ddfd96f1_4_k_cu_7ba89430_45794cuda3std6ranges3__45__cpo4swapE - _ZN39_INTERNAL_ddfd96f1_4_k_cu_7ba89430_45794cuda3std3__45__cpo4cendE)
_ZN39_INTERNAL_ddfd96f1_4_k_cu_7ba89430_45794cuda3std3__45__cpo4cendE:
	.zero		1
	.type		_ZN39_INTERNAL_ddfd96f1_4_k_cu_7ba89430_45794cuda3std6ranges3__45__cpo4swapE,@object
	.size		_ZN39_INTERNAL_ddfd96f1_4_k_cu_7ba89430_45794cuda3std6ranges3__45__cpo4swapE,(.L_8 - _ZN39_INTERNAL_ddfd96f1_4_k_cu_7ba89430_45794cuda3std6ranges3__45__cpo4swapE)
_ZN39_INTERNAL_ddfd96f1_4_k_cu_7ba89430_45794cuda3std6ranges3__45__cpo4swapE:
	.zero		1
.L_8:


//--------------------- .nv.constant0._ZN7cutlass13device_kernelINS_4gemm6kernel13GemmUniversalIN4cute5tupleIJiiiiEEENS1_10collective13CollectiveMmaINS1_34MainloopSm90TmaGmmaWarpSpecializedILi3ENS5_IJNS4_1CILi1EEESB_SB_EEENS1_35KernelTmaWarpSpecializedCooperativeEEENS5_IJNSA_ILi256EEENSA_ILi64EEENSA_ILi32EEEEEEaNS5_IJlSB_lEEEaSJ_NS4_8TiledMMAINS4_8MMA_AtomIJNS4_4SM904GMMA26MMA_64x64x32_S32S8S8_SS_TNEEEENS4_6LayoutINS5_IJNSA_ILi2EEESB_SB_EEENS5_IJSB_NSA_ILi0EEEST_EEEEENS5_IJNS4_10UnderscoreESW_SW_EEEEENS4_13SM90_TMA_LOADENS4_14ComposedLayoutINS4_7SwizzleILi1ELi4ELi3EEENS4_18smem_ptr_flag_bitsILi8EEENSQ_INS5_IJNSA_ILi8EEESH_EEENS5_IJSH_SB_EEEEEEEvNS4_8identityESZ_S19_vS1A_EENS_8epilogue10collective6detail29Sm90TmaWarpSpecializedAdapterINS1D_15DefaultEpilogueIaSJ_SJ_NS1C_6thread17LinearCombinationIaLi1EiiLNS1H_9ScaleType4KindE0ELNS_15FloatRoundStyleE2EaEENS1_15EpilogueDefaultEEEEEvvEEEEvNT_6ParamsE --------------------------
	.section	.nv.constant0._ZN7cutlass13device_kernelINS_4gemm6kernel13GemmUniversalIN4cute5tupleIJiiiiEEENS1_10collective13CollectiveMmaINS1_34MainloopSm90TmaGmmaWarpSpecializedILi3ENS5_IJNS4_1CILi1EEESB_SB_EEENS1_35KernelTmaWarpSpecializedCooperativeEEENS5_IJNSA_ILi256EEENSA_ILi64EEENSA_ILi32EEEEEEaNS5_IJlSB_lEEEaSJ_NS4_8TiledMMAINS4_8MMA_AtomIJNS4_4SM904GMMA26MMA_64x64x32_S32S8S8_SS_TNEEEENS4_6LayoutINS5_IJNSA_ILi2EEESB_SB_EEENS5_IJSB_NSA_ILi0EEEST_EEEEENS5_IJNS4_10UnderscoreESW_SW_EEEEENS4_13SM90_TMA_LOADENS4_14ComposedLayoutINS4_7SwizzleILi1ELi4ELi3EEENS4_18smem_ptr_flag_bitsILi8EEENSQ_INS5_IJNSA_ILi8EEESH_EEENS5_IJSH_SB_EEEEEEEvNS4_8identityESZ_S19_vS1A_EENS_8epilogue10collective6detail29Sm90TmaWarpSpecializedAdapterINS1D_15DefaultEpilogueIaSJ_SJ_NS1C_6thread17LinearCombinationIaLi1EiiLNS1H_9ScaleType4KindE0ELNS_15FloatRoundStyleE2EaEENS1_15EpilogueDefaultEEEEEvvEEEEvNT_6ParamsE,"a",@progbits
	.sectionflags	@""
	.align	4
.nv.constant0._ZN7cutlass13device_kernelINS_4gemm6kernel13GemmUniversalIN4cute5tupleIJiiiiEEENS1_10collective13CollectiveMmaINS1_34MainloopSm90TmaGmmaWarpSpecializedILi3ENS5_IJNS4_1CILi1EEESB_SB_EEENS1_35KernelTmaWarpSpecializedCooperativeEEENS5_IJNSA_ILi256EEENSA_ILi64EEENSA_ILi32EEEEEEaNS5_IJlSB_lEEEaSJ_NS4_8TiledMMAINS4_8MMA_AtomIJNS4_4SM904GMMA26MMA_64x64x32_S32S8S8_SS_TNEEEENS4_6LayoutINS5_IJNSA_ILi2EEESB_SB_EEENS5_IJSB_NSA_ILi0EEEST_EEEEENS5_IJNS4_10UnderscoreESW_SW_EEEEENS4_13SM90_TMA_LOADENS4_14ComposedLayoutINS4_7SwizzleILi1ELi4ELi3EEENS4_18smem_ptr_flag_bitsILi8EEENSQ_INS5_IJNSA_ILi8EEESH_EEENS5_IJSH_SB_EEEEEEEvNS4_8identityESZ_S19_vS1A_EENS_8epilogue10collective6detail29Sm90TmaWarpSpecializedAdapterINS1D_15DefaultEpilogueIaSJ_SJ_NS1C_6thread17LinearCombinationIaLi1EiiLNS1H_9ScaleType4KindE0ELNS_15FloatRoundStyleE2EaEENS1_15EpilogueDefaultEEEEEvvEEEEvNT_6ParamsE:
	.zero		1664


//--------------------- SYMBOLS --------------------------

	.type		.nv.reservedSmem.offset0,@object
	.size		.nv.reservedSmem.offset0,0x4
	.type		__assertfail,@function
